//
// Generated by NVIDIA NVVM Compiler
//
// Compiler Build ID: CL-36424714
// Cuda compilation tools, release 13.0, V13.0.88
// Based on NVVM 20.0.0
//

.version 9.0
.target sm_100
.address_size 64

	// .globl	_Z12fp32_smem_01Pf
// _ZZ12fp32_smem_01PfE4data has been demoted
// _ZZ12fp32_smem_02PfE4data has been demoted
// _ZZ12fp32_smem_04PfE4data has been demoted
// _ZZ12fp32_smem_08PfE4data has been demoted
// _ZZ12fp32_smem_16PfE4data has been demoted
// _ZZ12fp32_smem_32PfE4data has been demoted

.visible .entry _Z12fp32_smem_01Pf(
	.param .u64 .ptr .align 1 _Z12fp32_smem_01Pf_param_0
)
{
	.reg .pred 	%p<9>;
	.reg .b32 	%r<50>;
	.reg .b32 	%f<64>;
	.reg .b64 	%rd<13>;
	// demoted variable
	.shared .align 8 .b8 _ZZ12fp32_smem_01PfE4data[4096];
	ld.param.u64 	%rd2, [_Z12fp32_smem_01Pf_param_0];
	cvta.to.global.u64 	%rd1, %rd2;
	mov.u32 	%r1, %tid.x;
	cvt.rn.f32.u32 	%f63, %r1;
	cvt.rzi.s32.f32 	%r46, %f63;
	setp.gt.s32 	%p1, %r46, 511;
	@%p1 bra 	$L__BB0_5;
	mov.u32 	%r3, %ntid.x;
	add.s32 	%r17, %r46, %r3;
	max.s32 	%r18, %r17, 512;
	setp.lt.s32 	%p2, %r17, 512;
	selp.u32 	%r19, 1, 0, %p2;
	add.s32 	%r20, %r17, %r19;
	sub.s32 	%r21, %r18, %r20;
	div.u32 	%r22, %r21, %r3;
	add.s32 	%r4, %r22, %r19;
	and.b32  	%r23, %r4, 3;
	setp.eq.s32 	%p3, %r23, 3;
	@%p3 bra 	$L__BB0_4;
	add.s32 	%r25, %r4, 1;
	and.b32  	%r5, %r25, 3;
	mov.b32 	%r45, 0;
$L__BB0_3:
	.pragma "nounroll";
	mul.wide.s32 	%rd3, %r46, 4;
	add.s64 	%rd4, %rd1, %rd3;
	ld.global.f32 	%f5, [%rd4];
	shl.b32 	%r26, %r46, 3;
	mov.u32 	%r27, _ZZ12fp32_smem_01PfE4data;
	add.s32 	%r28, %r27, %r26;
	add.f32 	%f6, %f5, 0f3F800000;
	st.shared.v2.f32 	[%r28], {%f5, %f6};
	add.s32 	%r46, %r46, %r3;
	add.s32 	%r45, %r45, 1;
	setp.ne.s32 	%p4, %r45, %r5;
	@%p4 bra 	$L__BB0_3;
$L__BB0_4:
	setp.lt.u32 	%p5, %r4, 3;
	@%p5 bra 	$L__BB0_5;
	bra.uni 	$L__BB0_10;
$L__BB0_5:
	mov.b32 	%r48, 0;
	mov.u32 	%r39, _ZZ12fp32_smem_01PfE4data;
$L__BB0_6:
	mov.b32 	%r49, 64;
$L__BB0_7:
	add.s32 	%r40, %r39, %r49;
	ld.shared.v2.f32 	{%f15, %f16}, [%r40+-64];
	fma.rn.f32 	%f17, %f15, %f16, %f63;
	ld.shared.v2.f32 	{%f18, %f19}, [%r40+-56];
	fma.rn.f32 	%f20, %f18, %f19, %f17;
	ld.shared.v2.f32 	{%f21, %f22}, [%r40+-48];
	fma.rn.f32 	%f23, %f21, %f22, %f20;
	ld.shared.v2.f32 	{%f24, %f25}, [%r40+-40];
	fma.rn.f32 	%f26, %f24, %f25, %f23;
	ld.shared.v2.f32 	{%f27, %f28}, [%r40+-32];
	fma.rn.f32 	%f29, %f27, %f28, %f26;
	ld.shared.v2.f32 	{%f30, %f31}, [%r40+-24];
	fma.rn.f32 	%f32, %f30, %f31, %f29;
	ld.shared.v2.f32 	{%f33, %f34}, [%r40+-16];
	fma.rn.f32 	%f35, %f33, %f34, %f32;
	ld.shared.v2.f32 	{%f36, %f37}, [%r40+-8];
	fma.rn.f32 	%f38, %f36, %f37, %f35;
	ld.shared.v2.f32 	{%f39, %f40}, [%r40];
	fma.rn.f32 	%f41, %f39, %f40, %f38;
	ld.shared.v2.f32 	{%f42, %f43}, [%r40+8];
	fma.rn.f32 	%f44, %f42, %f43, %f41;
	ld.shared.v2.f32 	{%f45, %f46}, [%r40+16];
	fma.rn.f32 	%f47, %f45, %f46, %f44;
	ld.shared.v2.f32 	{%f48, %f49}, [%r40+24];
	fma.rn.f32 	%f50, %f48, %f49, %f47;
	ld.shared.v2.f32 	{%f51, %f52}, [%r40+32];
	fma.rn.f32 	%f53, %f51, %f52, %f50;
	ld.shared.v2.f32 	{%f54, %f55}, [%r40+40];
	fma.rn.f32 	%f56, %f54, %f55, %f53;
	ld.shared.v2.f32 	{%f57, %f58}, [%r40+48];
	fma.rn.f32 	%f59, %f57, %f58, %f56;
	ld.shared.v2.f32 	{%f60, %f61}, [%r40+56];
	fma.rn.f32 	%f63, %f60, %f61, %f59;
	add.s32 	%r49, %r49, 128;
	setp.ne.s32 	%p7, %r49, 4160;
	@%p7 bra 	$L__BB0_7;
	add.s32 	%r48, %r48, 1;
	setp.ne.s32 	%p8, %r48, 128;
	@%p8 bra 	$L__BB0_6;
	mov.u32 	%r41, %ctaid.x;
	mov.u32 	%r42, %ntid.x;
	mad.lo.s32 	%r43, %r41, %r42, %r1;
	mul.wide.u32 	%rd11, %r43, 4;
	add.s64 	%rd12, %rd1, %rd11;
	st.global.f32 	[%rd12], %f63;
	ret;
$L__BB0_10:
	mul.wide.s32 	%rd5, %r46, 4;
	add.s64 	%rd6, %rd1, %rd5;
	ld.global.f32 	%f7, [%rd6];
	shl.b32 	%r29, %r46, 3;
	mov.u32 	%r30, _ZZ12fp32_smem_01PfE4data;
	add.s32 	%r31, %r30, %r29;
	add.f32 	%f8, %f7, 0f3F800000;
	st.shared.v2.f32 	[%r31], {%f7, %f8};
	shl.b32 	%r32, %r3, 2;
	cvt.u64.u32 	%rd7, %r32;
	add.s64 	%rd8, %rd6, %rd7;
	ld.global.f32 	%f9, [%rd8];
	shl.b32 	%r33, %r3, 3;
	add.s32 	%r34, %r31, %r33;
	add.f32 	%f10, %f9, 0f3F800000;
	st.shared.v2.f32 	[%r34], {%f9, %f10};
	add.s64 	%rd9, %rd8, %rd7;
	ld.global.f32 	%f11, [%rd9];
	add.s32 	%r35, %r34, %r33;
	add.f32 	%f12, %f11, 0f3F800000;
	st.shared.v2.f32 	[%r35], {%f11, %f12};
	add.s64 	%rd10, %rd9, %rd7;
	ld.global.f32 	%f13, [%rd10];
	add.s32 	%r36, %r35, %r33;
	add.f32 	%f14, %f13, 0f3F800000;
	st.shared.v2.f32 	[%r36], {%f13, %f14};
	add.s32 	%r46, %r32, %r46;
	setp.lt.s32 	%p6, %r46, 512;
	@%p6 bra 	$L__BB0_10;
	bra.uni 	$L__BB0_5;

}
	// .globl	_Z12fp32_smem_02Pf
.visible .entry _Z12fp32_smem_02Pf(
	.param .u64 .ptr .align 1 _Z12fp32_smem_02Pf_param_0
)
{
	.reg .pred 	%p<9>;
	.reg .b32 	%r<50>;
	.reg .b32 	%f<80>;
	.reg .b64 	%rd<13>;
	// demoted variable
	.shared .align 8 .b8 _ZZ12fp32_smem_02PfE4data[4096];
	ld.param.u64 	%rd2, [_Z12fp32_smem_02Pf_param_0];
	cvta.to.global.u64 	%rd1, %rd2;
	mov.u32 	%r1, %tid.x;
	cvt.rn.f32.u32 	%f79, %r1;
	cvt.rzi.s32.f32 	%r46, %f79;
	setp.gt.s32 	%p1, %r46, 511;
	@%p1 bra 	$L__BB1_5;
	mov.u32 	%r3, %ntid.x;
	add.s32 	%r17, %r46, %r3;
	max.s32 	%r18, %r17, 512;
	setp.lt.s32 	%p2, %r17, 512;
	selp.u32 	%r19, 1, 0, %p2;
	add.s32 	%r20, %r17, %r19;
	sub.s32 	%r21, %r18, %r20;
	div.u32 	%r22, %r21, %r3;
	add.s32 	%r4, %r22, %r19;
	and.b32  	%r23, %r4, 3;
	setp.eq.s32 	%p3, %r23, 3;
	@%p3 bra 	$L__BB1_4;
	add.s32 	%r25, %r4, 1;
	and.b32  	%r5, %r25, 3;
	mov.b32 	%r45, 0;
$L__BB1_3:
	.pragma "nounroll";
	mul.wide.s32 	%rd3, %r46, 4;
	add.s64 	%rd4, %rd1, %rd3;
	ld.global.f32 	%f5, [%rd4];
	shl.b32 	%r26, %r46, 3;
	mov.u32 	%r27, _ZZ12fp32_smem_02PfE4data;
	add.s32 	%r28, %r27, %r26;
	add.f32 	%f6, %f5, 0f3F800000;
	st.shared.v2.f32 	[%r28], {%f5, %f6};
	add.s32 	%r46, %r46, %r3;
	add.s32 	%r45, %r45, 1;
	setp.ne.s32 	%p4, %r45, %r5;
	@%p4 bra 	$L__BB1_3;
$L__BB1_4:
	setp.lt.u32 	%p5, %r4, 3;
	@%p5 bra 	$L__BB1_5;
	bra.uni 	$L__BB1_10;
$L__BB1_5:
	mov.b32 	%r48, 0;
	mov.u32 	%r39, _ZZ12fp32_smem_02PfE4data;
$L__BB1_6:
	mov.b32 	%r49, 64;
$L__BB1_7:
	add.s32 	%r40, %r39, %r49;
	ld.shared.v2.f32 	{%f15, %f16}, [%r40+-64];
	fma.rn.f32 	%f17, %f15, %f16, %f79;
	fma.rn.f32 	%f18, %f15, %f16, %f17;
	ld.shared.v2.f32 	{%f19, %f20}, [%r40+-56];
	fma.rn.f32 	%f21, %f19, %f20, %f18;
	fma.rn.f32 	%f22, %f19, %f20, %f21;
	ld.shared.v2.f32 	{%f23, %f24}, [%r40+-48];
	fma.rn.f32 	%f25, %f23, %f24, %f22;
	fma.rn.f32 	%f26, %f23, %f24, %f25;
	ld.shared.v2.f32 	{%f27, %f28}, [%r40+-40];
	fma.rn.f32 	%f29, %f27, %f28, %f26;
	fma.rn.f32 	%f30, %f27, %f28, %f29;
	ld.shared.v2.f32 	{%f31, %f32}, [%r40+-32];
	fma.rn.f32 	%f33, %f31, %f32, %f30;
	fma.rn.f32 	%f34, %f31, %f32, %f33;
	ld.shared.v2.f32 	{%f35, %f36}, [%r40+-24];
	fma.rn.f32 	%f37, %f35, %f36, %f34;
	fma.rn.f32 	%f38, %f35, %f36, %f37;
	ld.shared.v2.f32 	{%f39, %f40}, [%r40+-16];
	fma.rn.f32 	%f41, %f39, %f40, %f38;
	fma.rn.f32 	%f42, %f39, %f40, %f41;
	ld.shared.v2.f32 	{%f43, %f44}, [%r40+-8];
	fma.rn.f32 	%f45, %f43, %f44, %f42;
	fma.rn.f32 	%f46, %f43, %f44, %f45;
	ld.shared.v2.f32 	{%f47, %f48}, [%r40];
	fma.rn.f32 	%f49, %f47, %f48, %f46;
	fma.rn.f32 	%f50, %f47, %f48, %f49;
	ld.shared.v2.f32 	{%f51, %f52}, [%r40+8];
	fma.rn.f32 	%f53, %f51, %f52, %f50;
	fma.rn.f32 	%f54, %f51, %f52, %f53;
	ld.shared.v2.f32 	{%f55, %f56}, [%r40+16];
	fma.rn.f32 	%f57, %f55, %f56, %f54;
	fma.rn.f32 	%f58, %f55, %f56, %f57;
	ld.shared.v2.f32 	{%f59, %f60}, [%r40+24];
	fma.rn.f32 	%f61, %f59, %f60, %f58;
	fma.rn.f32 	%f62, %f59, %f60, %f61;
	ld.shared.v2.f32 	{%f63, %f64}, [%r40+32];
	fma.rn.f32 	%f65, %f63, %f64, %f62;
	fma.rn.f32 	%f66, %f63, %f64, %f65;
	ld.shared.v2.f32 	{%f67, %f68}, [%r40+40];
	fma.rn.f32 	%f69, %f67, %f68, %f66;
	fma.rn.f32 	%f70, %f67, %f68, %f69;
	ld.shared.v2.f32 	{%f71, %f72}, [%r40+48];
	fma.rn.f32 	%f73, %f71, %f72, %f70;
	fma.rn.f32 	%f74, %f71, %f72, %f73;
	ld.shared.v2.f32 	{%f75, %f76}, [%r40+56];
	fma.rn.f32 	%f77, %f75, %f76, %f74;
	fma.rn.f32 	%f79, %f75, %f76, %f77;
	add.s32 	%r49, %r49, 128;
	setp.ne.s32 	%p7, %r49, 4160;
	@%p7 bra 	$L__BB1_7;
	add.s32 	%r48, %r48, 1;
	setp.ne.s32 	%p8, %r48, 128;
	@%p8 bra 	$L__BB1_6;
	mov.u32 	%r41, %ctaid.x;
	mov.u32 	%r42, %ntid.x;
	mad.lo.s32 	%r43, %r41, %r42, %r1;
	mul.wide.u32 	%rd11, %r43, 4;
	add.s64 	%rd12, %rd1, %rd11;
	st.global.f32 	[%rd12], %f79;
	ret;
$L__BB1_10:
	mul.wide.s32 	%rd5, %r46, 4;
	add.s64 	%rd6, %rd1, %rd5;
	ld.global.f32 	%f7, [%rd6];
	shl.b32 	%r29, %r46, 3;
	mov.u32 	%r30, _ZZ12fp32_smem_02PfE4data;
	add.s32 	%r31, %r30, %r29;
	add.f32 	%f8, %f7, 0f3F800000;
	st.shared.v2.f32 	[%r31], {%f7, %f8};
	shl.b32 	%r32, %r3, 2;
	cvt.u64.u32 	%rd7, %r32;
	add.s64 	%rd8, %rd6, %rd7;
	ld.global.f32 	%f9, [%rd8];
	shl.b32 	%r33, %r3, 3;
	add.s32 	%r34, %r31, %r33;
	add.f32 	%f10, %f9, 0f3F800000;
	st.shared.v2.f32 	[%r34], {%f9, %f10};
	add.s64 	%rd9, %rd8, %rd7;
	ld.global.f32 	%f11, [%rd9];
	add.s32 	%r35, %r34, %r33;
	add.f32 	%f12, %f11, 0f3F800000;
	st.shared.v2.f32 	[%r35], {%f11, %f12};
	add.s64 	%rd10, %rd9, %rd7;
	ld.global.f32 	%f13, [%rd10];
	add.s32 	%r36, %r35, %r33;
	add.f32 	%f14, %f13, 0f3F800000;
	st.shared.v2.f32 	[%r36], {%f13, %f14};
	add.s32 	%r46, %r32, %r46;
	setp.lt.s32 	%p6, %r46, 512;
	@%p6 bra 	$L__BB1_10;
	bra.uni 	$L__BB1_5;

}
	// .globl	_Z12fp32_smem_04Pf
.visible .entry _Z12fp32_smem_04Pf(
	.param .u64 .ptr .align 1 _Z12fp32_smem_04Pf_param_0
)
{
	.reg .pred 	%p<9>;
	.reg .b32 	%r<50>;
	.reg .b32 	%f<112>;
	.reg .b64 	%rd<13>;
	// demoted variable
	.shared .align 8 .b8 _ZZ12fp32_smem_04PfE4data[4096];
	ld.param.u64 	%rd2, [_Z12fp32_smem_04Pf_param_0];
	cvta.to.global.u64 	%rd1, %rd2;
	mov.u32 	%r1, %tid.x;
	cvt.rn.f32.u32 	%f111, %r1;
	cvt.rzi.s32.f32 	%r46, %f111;
	setp.gt.s32 	%p1, %r46, 511;
	@%p1 bra 	$L__BB2_5;
	mov.u32 	%r3, %ntid.x;
	add.s32 	%r17, %r46, %r3;
	max.s32 	%r18, %r17, 512;
	setp.lt.s32 	%p2, %r17, 512;
	selp.u32 	%r19, 1, 0, %p2;
	add.s32 	%r20, %r17, %r19;
	sub.s32 	%r21, %r18, %r20;
	div.u32 	%r22, %r21, %r3;
	add.s32 	%r4, %r22, %r19;
	and.b32  	%r23, %r4, 3;
	setp.eq.s32 	%p3, %r23, 3;
	@%p3 bra 	$L__BB2_4;
	add.s32 	%r25, %r4, 1;
	and.b32  	%r5, %r25, 3;
	mov.b32 	%r45, 0;
$L__BB2_3:
	.pragma "nounroll";
	mul.wide.s32 	%rd3, %r46, 4;
	add.s64 	%rd4, %rd1, %rd3;
	ld.global.f32 	%f5, [%rd4];
	shl.b32 	%r26, %r46, 3;
	mov.u32 	%r27, _ZZ12fp32_smem_04PfE4data;
	add.s32 	%r28, %r27, %r26;
	add.f32 	%f6, %f5, 0f3F800000;
	st.shared.v2.f32 	[%r28], {%f5, %f6};
	add.s32 	%r46, %r46, %r3;
	add.s32 	%r45, %r45, 1;
	setp.ne.s32 	%p4, %r45, %r5;
	@%p4 bra 	$L__BB2_3;
$L__BB2_4:
	setp.lt.u32 	%p5, %r4, 3;
	@%p5 bra 	$L__BB2_5;
	bra.uni 	$L__BB2_10;
$L__BB2_5:
	mov.b32 	%r48, 0;
	mov.u32 	%r39, _ZZ12fp32_smem_04PfE4data;
$L__BB2_6:
	mov.b32 	%r49, 64;
$L__BB2_7:
	add.s32 	%r40, %r39, %r49;
	ld.shared.v2.f32 	{%f15, %f16}, [%r40+-64];
	fma.rn.f32 	%f17, %f15, %f16, %f111;
	fma.rn.f32 	%f18, %f15, %f16, %f17;
	fma.rn.f32 	%f19, %f15, %f16, %f18;
	fma.rn.f32 	%f20, %f15, %f16, %f19;
	ld.shared.v2.f32 	{%f21, %f22}, [%r40+-56];
	fma.rn.f32 	%f23, %f21, %f22, %f20;
	fma.rn.f32 	%f24, %f21, %f22, %f23;
	fma.rn.f32 	%f25, %f21, %f22, %f24;
	fma.rn.f32 	%f26, %f21, %f22, %f25;
	ld.shared.v2.f32 	{%f27, %f28}, [%r40+-48];
	fma.rn.f32 	%f29, %f27, %f28, %f26;
	fma.rn.f32 	%f30, %f27, %f28, %f29;
	fma.rn.f32 	%f31, %f27, %f28, %f30;
	fma.rn.f32 	%f32, %f27, %f28, %f31;
	ld.shared.v2.f32 	{%f33, %f34}, [%r40+-40];
	fma.rn.f32 	%f35, %f33, %f34, %f32;
	fma.rn.f32 	%f36, %f33, %f34, %f35;
	fma.rn.f32 	%f37, %f33, %f34, %f36;
	fma.rn.f32 	%f38, %f33, %f34, %f37;
	ld.shared.v2.f32 	{%f39, %f40}, [%r40+-32];
	fma.rn.f32 	%f41, %f39, %f40, %f38;
	fma.rn.f32 	%f42, %f39, %f40, %f41;
	fma.rn.f32 	%f43, %f39, %f40, %f42;
	fma.rn.f32 	%f44, %f39, %f40, %f43;
	ld.shared.v2.f32 	{%f45, %f46}, [%r40+-24];
	fma.rn.f32 	%f47, %f45, %f46, %f44;
	fma.rn.f32 	%f48, %f45, %f46, %f47;
	fma.rn.f32 	%f49, %f45, %f46, %f48;
	fma.rn.f32 	%f50, %f45, %f46, %f49;
	ld.shared.v2.f32 	{%f51, %f52}, [%r40+-16];
	fma.rn.f32 	%f53, %f51, %f52, %f50;
	fma.rn.f32 	%f54, %f51, %f52, %f53;
	fma.rn.f32 	%f55, %f51, %f52, %f54;
	fma.rn.f32 	%f56, %f51, %f52, %f55;
	ld.shared.v2.f32 	{%f57, %f58}, [%r40+-8];
	fma.rn.f32 	%f59, %f57, %f58, %f56;
	fma.rn.f32 	%f60, %f57, %f58, %f59;
	fma.rn.f32 	%f61, %f57, %f58, %f60;
	fma.rn.f32 	%f62, %f57, %f58, %f61;
	ld.shared.v2.f32 	{%f63, %f64}, [%r40];
	fma.rn.f32 	%f65, %f63, %f64, %f62;
	fma.rn.f32 	%f66, %f63, %f64, %f65;
	fma.rn.f32 	%f67, %f63, %f64, %f66;
	fma.rn.f32 	%f68, %f63, %f64, %f67;
	ld.shared.v2.f32 	{%f69, %f70}, [%r40+8];
	fma.rn.f32 	%f71, %f69, %f70, %f68;
	fma.rn.f32 	%f72, %f69, %f70, %f71;
	fma.rn.f32 	%f73, %f69, %f70, %f72;
	fma.rn.f32 	%f74, %f69, %f70, %f73;
	ld.shared.v2.f32 	{%f75, %f76}, [%r40+16];
	fma.rn.f32 	%f77, %f75, %f76, %f74;
	fma.rn.f32 	%f78, %f75, %f76, %f77;
	fma.rn.f32 	%f79, %f75, %f76, %f78;
	fma.rn.f32 	%f80, %f75, %f76, %f79;
	ld.shared.v2.f32 	{%f81, %f82}, [%r40+24];
	fma.rn.f32 	%f83, %f81, %f82, %f80;
	fma.rn.f32 	%f84, %f81, %f82, %f83;
	fma.rn.f32 	%f85, %f81, %f82, %f84;
	fma.rn.f32 	%f86, %f81, %f82, %f85;
	ld.shared.v2.f32 	{%f87, %f88}, [%r40+32];
	fma.rn.f32 	%f89, %f87, %f88, %f86;
	fma.rn.f32 	%f90, %f87, %f88, %f89;
	fma.rn.f32 	%f91, %f87, %f88, %f90;
	fma.rn.f32 	%f92, %f87, %f88, %f91;
	ld.shared.v2.f32 	{%f93, %f94}, [%r40+40];
	fma.rn.f32 	%f95, %f93, %f94, %f92;
	fma.rn.f32 	%f96, %f93, %f94, %f95;
	fma.rn.f32 	%f97, %f93, %f94, %f96;
	fma.rn.f32 	%f98, %f93, %f94, %f97;
	ld.shared.v2.f32 	{%f99, %f100}, [%r40+48];
	fma.rn.f32 	%f101, %f99, %f100, %f98;
	fma.rn.f32 	%f102, %f99, %f100, %f101;
	fma.rn.f32 	%f103, %f99, %f100, %f102;
	fma.rn.f32 	%f104, %f99, %f100, %f103;
	ld.shared.v2.f32 	{%f105, %f106}, [%r40+56];
	fma.rn.f32 	%f107, %f105, %f106, %f104;
	fma.rn.f32 	%f108, %f105, %f106, %f107;
	fma.rn.f32 	%f109, %f105, %f106, %f108;
	fma.rn.f32 	%f111, %f105, %f106, %f109;
	add.s32 	%r49, %r49, 128;
	setp.ne.s32 	%p7, %r49, 4160;
	@%p7 bra 	$L__BB2_7;
	add.s32 	%r48, %r48, 1;
	setp.ne.s32 	%p8, %r48, 128;
	@%p8 bra 	$L__BB2_6;
	mov.u32 	%r41, %ctaid.x;
	mov.u32 	%r42, %ntid.x;
	mad.lo.s32 	%r43, %r41, %r42, %r1;
	mul.wide.u32 	%rd11, %r43, 4;
	add.s64 	%rd12, %rd1, %rd11;
	st.global.f32 	[%rd12], %f111;
	ret;
$L__BB2_10:
	mul.wide.s32 	%rd5, %r46, 4;
	add.s64 	%rd6, %rd1, %rd5;
	ld.global.f32 	%f7, [%rd6];
	shl.b32 	%r29, %r46, 3;
	mov.u32 	%r30, _ZZ12fp32_smem_04PfE4data;
	add.s32 	%r31, %r30, %r29;
	add.f32 	%f8, %f7, 0f3F800000;
	st.shared.v2.f32 	[%r31], {%f7, %f8};
	shl.b32 	%r32, %r3, 2;
	cvt.u64.u32 	%rd7, %r32;
	add.s64 	%rd8, %rd6, %rd7;
	ld.global.f32 	%f9, [%rd8];
	shl.b32 	%r33, %r3, 3;
	add.s32 	%r34, %r31, %r33;
	add.f32 	%f10, %f9, 0f3F800000;
	st.shared.v2.f32 	[%r34], {%f9, %f10};
	add.s64 	%rd9, %rd8, %rd7;
	ld.global.f32 	%f11, [%rd9];
	add.s32 	%r35, %r34, %r33;
	add.f32 	%f12, %f11, 0f3F800000;
	st.shared.v2.f32 	[%r35], {%f11, %f12};
	add.s64 	%rd10, %rd9, %rd7;
	ld.global.f32 	%f13, [%rd10];
	add.s32 	%r36, %r35, %r33;
	add.f32 	%f14, %f13, 0f3F800000;
	st.shared.v2.f32 	[%r36], {%f13, %f14};
	add.s32 	%r46, %r32, %r46;
	setp.lt.s32 	%p6, %r46, 512;
	@%p6 bra 	$L__BB2_10;
	bra.uni 	$L__BB2_5;

}
	// .globl	_Z12fp32_smem_08Pf
.visible .entry _Z12fp32_smem_08Pf(
	.param .u64 .ptr .align 1 _Z12fp32_smem_08Pf_param_0
)
{
	.reg .pred 	%p<9>;
	.reg .b32 	%r<50>;
	.reg .b32 	%f<104>;
	.reg .b64 	%rd<13>;
	// demoted variable
	.shared .align 8 .b8 _ZZ12fp32_smem_08PfE4data[4096];
	ld.param.u64 	%rd2, [_Z12fp32_smem_08Pf_param_0];
	cvta.to.global.u64 	%rd1, %rd2;
	mov.u32 	%r1, %tid.x;
	cvt.rn.f32.u32 	%f103, %r1;
	cvt.rzi.s32.f32 	%r46, %f103;
	setp.gt.s32 	%p1, %r46, 511;
	@%p1 bra 	$L__BB3_5;
	mov.u32 	%r3, %ntid.x;
	add.s32 	%r17, %r46, %r3;
	max.s32 	%r18, %r17, 512;
	setp.lt.s32 	%p2, %r17, 512;
	selp.u32 	%r19, 1, 0, %p2;
	add.s32 	%r20, %r17, %r19;
	sub.s32 	%r21, %r18, %r20;
	div.u32 	%r22, %r21, %r3;
	add.s32 	%r4, %r22, %r19;
	and.b32  	%r23, %r4, 3;
	setp.eq.s32 	%p3, %r23, 3;
	@%p3 bra 	$L__BB3_4;
	add.s32 	%r25, %r4, 1;
	and.b32  	%r5, %r25, 3;
	mov.b32 	%r45, 0;
$L__BB3_3:
	.pragma "nounroll";
	mul.wide.s32 	%rd3, %r46, 4;
	add.s64 	%rd4, %rd1, %rd3;
	ld.global.f32 	%f5, [%rd4];
	shl.b32 	%r26, %r46, 3;
	mov.u32 	%r27, _ZZ12fp32_smem_08PfE4data;
	add.s32 	%r28, %r27, %r26;
	add.f32 	%f6, %f5, 0f3F800000;
	st.shared.v2.f32 	[%r28], {%f5, %f6};
	add.s32 	%r46, %r46, %r3;
	add.s32 	%r45, %r45, 1;
	setp.ne.s32 	%p4, %r45, %r5;
	@%p4 bra 	$L__BB3_3;
$L__BB3_4:
	setp.lt.u32 	%p5, %r4, 3;
	@%p5 bra 	$L__BB3_5;
	bra.uni 	$L__BB3_10;
$L__BB3_5:
	mov.b32 	%r48, 0;
	mov.u32 	%r39, _ZZ12fp32_smem_08PfE4data;
$L__BB3_6:
	mov.b32 	%r49, 32;
$L__BB3_7:
	add.s32 	%r40, %r39, %r49;
	ld.shared.v2.f32 	{%f15, %f16}, [%r40+-32];
	mul.f32 	%f17, %f15, %f16;
	add.f32 	%f18, %f103, %f17;
	add.f32 	%f19, %f17, %f18;
	add.f32 	%f20, %f17, %f19;
	add.f32 	%f21, %f17, %f20;
	add.f32 	%f22, %f17, %f21;
	add.f32 	%f23, %f17, %f22;
	add.f32 	%f24, %f17, %f23;
	add.f32 	%f25, %f17, %f24;
	ld.shared.v2.f32 	{%f26, %f27}, [%r40+-24];
	mul.f32 	%f28, %f26, %f27;
	add.f32 	%f29, %f25, %f28;
	add.f32 	%f30, %f28, %f29;
	add.f32 	%f31, %f28, %f30;
	add.f32 	%f32, %f28, %f31;
	add.f32 	%f33, %f28, %f32;
	add.f32 	%f34, %f28, %f33;
	add.f32 	%f35, %f28, %f34;
	add.f32 	%f36, %f28, %f35;
	ld.shared.v2.f32 	{%f37, %f38}, [%r40+-16];
	mul.f32 	%f39, %f37, %f38;
	add.f32 	%f40, %f36, %f39;
	add.f32 	%f41, %f39, %f40;
	add.f32 	%f42, %f39, %f41;
	add.f32 	%f43, %f39, %f42;
	add.f32 	%f44, %f39, %f43;
	add.f32 	%f45, %f39, %f44;
	add.f32 	%f46, %f39, %f45;
	add.f32 	%f47, %f39, %f46;
	ld.shared.v2.f32 	{%f48, %f49}, [%r40+-8];
	mul.f32 	%f50, %f48, %f49;
	add.f32 	%f51, %f47, %f50;
	add.f32 	%f52, %f50, %f51;
	add.f32 	%f53, %f50, %f52;
	add.f32 	%f54, %f50, %f53;
	add.f32 	%f55, %f50, %f54;
	add.f32 	%f56, %f50, %f55;
	add.f32 	%f57, %f50, %f56;
	add.f32 	%f58, %f50, %f57;
	ld.shared.v2.f32 	{%f59, %f60}, [%r40];
	mul.f32 	%f61, %f59, %f60;
	add.f32 	%f62, %f58, %f61;
	add.f32 	%f63, %f61, %f62;
	add.f32 	%f64, %f61, %f63;
	add.f32 	%f65, %f61, %f64;
	add.f32 	%f66, %f61, %f65;
	add.f32 	%f67, %f61, %f66;
	add.f32 	%f68, %f61, %f67;
	add.f32 	%f69, %f61, %f68;
	ld.shared.v2.f32 	{%f70, %f71}, [%r40+8];
	mul.f32 	%f72, %f70, %f71;
	add.f32 	%f73, %f69, %f72;
	add.f32 	%f74, %f72, %f73;
	add.f32 	%f75, %f72, %f74;
	add.f32 	%f76, %f72, %f75;
	add.f32 	%f77, %f72, %f76;
	add.f32 	%f78, %f72, %f77;
	add.f32 	%f79, %f72, %f78;
	add.f32 	%f80, %f72, %f79;
	ld.shared.v2.f32 	{%f81, %f82}, [%r40+16];
	mul.f32 	%f83, %f81, %f82;
	add.f32 	%f84, %f80, %f83;
	add.f32 	%f85, %f83, %f84;
	add.f32 	%f86, %f83, %f85;
	add.f32 	%f87, %f83, %f86;
	add.f32 	%f88, %f83, %f87;
	add.f32 	%f89, %f83, %f88;
	add.f32 	%f90, %f83, %f89;
	add.f32 	%f91, %f83, %f90;
	ld.shared.v2.f32 	{%f92, %f93}, [%r40+24];
	mul.f32 	%f94, %f92, %f93;
	add.f32 	%f95, %f91, %f94;
	add.f32 	%f96, %f94, %f95;
	add.f32 	%f97, %f94, %f96;
	add.f32 	%f98, %f94, %f97;
	add.f32 	%f99, %f94, %f98;
	add.f32 	%f100, %f94, %f99;
	add.f32 	%f101, %f94, %f100;
	add.f32 	%f103, %f94, %f101;
	add.s32 	%r49, %r49, 64;
	setp.ne.s32 	%p7, %r49, 4128;
	@%p7 bra 	$L__BB3_7;
	add.s32 	%r48, %r48, 1;
	setp.ne.s32 	%p8, %r48, 128;
	@%p8 bra 	$L__BB3_6;
	mov.u32 	%r41, %ctaid.x;
	mov.u32 	%r42, %ntid.x;
	mad.lo.s32 	%r43, %r41, %r42, %r1;
	mul.wide.u32 	%rd11, %r43, 4;
	add.s64 	%rd12, %rd1, %rd11;
	st.global.f32 	[%rd12], %f103;
	ret;
$L__BB3_10:
	mul.wide.s32 	%rd5, %r46, 4;
	add.s64 	%rd6, %rd1, %rd5;
	ld.global.f32 	%f7, [%rd6];
	shl.b32 	%r29, %r46, 3;
	mov.u32 	%r30, _ZZ12fp32_smem_08PfE4data;
	add.s32 	%r31, %r30, %r29;
	add.f32 	%f8, %f7, 0f3F800000;
	st.shared.v2.f32 	[%r31], {%f7, %f8};
	shl.b32 	%r32, %r3, 2;
	cvt.u64.u32 	%rd7, %r32;
	add.s64 	%rd8, %rd6, %rd7;
	ld.global.f32 	%f9, [%rd8];
	shl.b32 	%r33, %r3, 3;
	add.s32 	%r34, %r31, %r33;
	add.f32 	%f10, %f9, 0f3F800000;
	st.shared.v2.f32 	[%r34], {%f9, %f10};
	add.s64 	%rd9, %rd8, %rd7;
	ld.global.f32 	%f11, [%rd9];
	add.s32 	%r35, %r34, %r33;
	add.f32 	%f12, %f11, 0f3F800000;
	st.shared.v2.f32 	[%r35], {%f11, %f12};
	add.s64 	%rd10, %rd9, %rd7;
	ld.global.f32 	%f13, [%rd10];
	add.s32 	%r36, %r35, %r33;
	add.f32 	%f14, %f13, 0f3F800000;
	st.shared.v2.f32 	[%r36], {%f13, %f14};
	add.s32 	%r46, %r32, %r46;
	setp.lt.s32 	%p6, %r46, 512;
	@%p6 bra 	$L__BB3_10;
	bra.uni 	$L__BB3_5;

}
	// .globl	_Z12fp32_smem_16Pf
.visible .entry _Z12fp32_smem_16Pf(
	.param .u64 .ptr .align 1 _Z12fp32_smem_16Pf_param_0
)
{
	.reg .pred 	%p<9>;
	.reg .b32 	%r<50>;
	.reg .b32 	%f<168>;
	.reg .b64 	%rd<13>;
	// demoted variable
	.shared .align 8 .b8 _ZZ12fp32_smem_16PfE4data[4096];
	ld.param.u64 	%rd2, [_Z12fp32_smem_16Pf_param_0];
	cvta.to.global.u64 	%rd1, %rd2;
	mov.u32 	%r1, %tid.x;
	cvt.rn.f32.u32 	%f167, %r1;
	cvt.rzi.s32.f32 	%r46, %f167;
	setp.gt.s32 	%p1, %r46, 511;
	@%p1 bra 	$L__BB4_5;
	mov.u32 	%r3, %ntid.x;
	add.s32 	%r17, %r46, %r3;
	max.s32 	%r18, %r17, 512;
	setp.lt.s32 	%p2, %r17, 512;
	selp.u32 	%r19, 1, 0, %p2;
	add.s32 	%r20, %r17, %r19;
	sub.s32 	%r21, %r18, %r20;
	div.u32 	%r22, %r21, %r3;
	add.s32 	%r4, %r22, %r19;
	and.b32  	%r23, %r4, 3;
	setp.eq.s32 	%p3, %r23, 3;
	@%p3 bra 	$L__BB4_4;
	add.s32 	%r25, %r4, 1;
	and.b32  	%r5, %r25, 3;
	mov.b32 	%r45, 0;
$L__BB4_3:
	.pragma "nounroll";
	mul.wide.s32 	%rd3, %r46, 4;
	add.s64 	%rd4, %rd1, %rd3;
	ld.global.f32 	%f5, [%rd4];
	shl.b32 	%r26, %r46, 3;
	mov.u32 	%r27, _ZZ12fp32_smem_16PfE4data;
	add.s32 	%r28, %r27, %r26;
	add.f32 	%f6, %f5, 0f3F800000;
	st.shared.v2.f32 	[%r28], {%f5, %f6};
	add.s32 	%r46, %r46, %r3;
	add.s32 	%r45, %r45, 1;
	setp.ne.s32 	%p4, %r45, %r5;
	@%p4 bra 	$L__BB4_3;
$L__BB4_4:
	setp.lt.u32 	%p5, %r4, 3;
	@%p5 bra 	$L__BB4_5;
	bra.uni 	$L__BB4_10;
$L__BB4_5:
	mov.b32 	%r48, 0;
	mov.u32 	%r39, _ZZ12fp32_smem_16PfE4data;
$L__BB4_6:
	mov.b32 	%r49, 32;
$L__BB4_7:
	add.s32 	%r40, %r39, %r49;
	ld.shared.v2.f32 	{%f15, %f16}, [%r40+-32];
	mul.f32 	%f17, %f15, %f16;
	add.f32 	%f18, %f167, %f17;
	add.f32 	%f19, %f17, %f18;
	add.f32 	%f20, %f17, %f19;
	add.f32 	%f21, %f17, %f20;
	add.f32 	%f22, %f17, %f21;
	add.f32 	%f23, %f17, %f22;
	add.f32 	%f24, %f17, %f23;
	add.f32 	%f25, %f17, %f24;
	add.f32 	%f26, %f17, %f25;
	add.f32 	%f27, %f17, %f26;
	add.f32 	%f28, %f17, %f27;
	add.f32 	%f29, %f17, %f28;
	add.f32 	%f30, %f17, %f29;
	add.f32 	%f31, %f17, %f30;
	add.f32 	%f32, %f17, %f31;
	add.f32 	%f33, %f17, %f32;
	ld.shared.v2.f32 	{%f34, %f35}, [%r40+-24];
	mul.f32 	%f36, %f34, %f35;
	add.f32 	%f37, %f33, %f36;
	add.f32 	%f38, %f36, %f37;
	add.f32 	%f39, %f36, %f38;
	add.f32 	%f40, %f36, %f39;
	add.f32 	%f41, %f36, %f40;
	add.f32 	%f42, %f36, %f41;
	add.f32 	%f43, %f36, %f42;
	add.f32 	%f44, %f36, %f43;
	add.f32 	%f45, %f36, %f44;
	add.f32 	%f46, %f36, %f45;
	add.f32 	%f47, %f36, %f46;
	add.f32 	%f48, %f36, %f47;
	add.f32 	%f49, %f36, %f48;
	add.f32 	%f50, %f36, %f49;
	add.f32 	%f51, %f36, %f50;
	add.f32 	%f52, %f36, %f51;
	ld.shared.v2.f32 	{%f53, %f54}, [%r40+-16];
	mul.f32 	%f55, %f53, %f54;
	add.f32 	%f56, %f52, %f55;
	add.f32 	%f57, %f55, %f56;
	add.f32 	%f58, %f55, %f57;
	add.f32 	%f59, %f55, %f58;
	add.f32 	%f60, %f55, %f59;
	add.f32 	%f61, %f55, %f60;
	add.f32 	%f62, %f55, %f61;
	add.f32 	%f63, %f55, %f62;
	add.f32 	%f64, %f55, %f63;
	add.f32 	%f65, %f55, %f64;
	add.f32 	%f66, %f55, %f65;
	add.f32 	%f67, %f55, %f66;
	add.f32 	%f68, %f55, %f67;
	add.f32 	%f69, %f55, %f68;
	add.f32 	%f70, %f55, %f69;
	add.f32 	%f71, %f55, %f70;
	ld.shared.v2.f32 	{%f72, %f73}, [%r40+-8];
	mul.f32 	%f74, %f72, %f73;
	add.f32 	%f75, %f71, %f74;
	add.f32 	%f76, %f74, %f75;
	add.f32 	%f77, %f74, %f76;
	add.f32 	%f78, %f74, %f77;
	add.f32 	%f79, %f74, %f78;
	add.f32 	%f80, %f74, %f79;
	add.f32 	%f81, %f74, %f80;
	add.f32 	%f82, %f74, %f81;
	add.f32 	%f83, %f74, %f82;
	add.f32 	%f84, %f74, %f83;
	add.f32 	%f85, %f74, %f84;
	add.f32 	%f86, %f74, %f85;
	add.f32 	%f87, %f74, %f86;
	add.f32 	%f88, %f74, %f87;
	add.f32 	%f89, %f74, %f88;
	add.f32 	%f90, %f74, %f89;
	ld.shared.v2.f32 	{%f91, %f92}, [%r40];
	mul.f32 	%f93, %f91, %f92;
	add.f32 	%f94, %f90, %f93;
	add.f32 	%f95, %f93, %f94;
	add.f32 	%f96, %f93, %f95;
	add.f32 	%f97, %f93, %f96;
	add.f32 	%f98, %f93, %f97;
	add.f32 	%f99, %f93, %f98;
	add.f32 	%f100, %f93, %f99;
	add.f32 	%f101, %f93, %f100;
	add.f32 	%f102, %f93, %f101;
	add.f32 	%f103, %f93, %f102;
	add.f32 	%f104, %f93, %f103;
	add.f32 	%f105, %f93, %f104;
	add.f32 	%f106, %f93, %f105;
	add.f32 	%f107, %f93, %f106;
	add.f32 	%f108, %f93, %f107;
	add.f32 	%f109, %f93, %f108;
	ld.shared.v2.f32 	{%f110, %f111}, [%r40+8];
	mul.f32 	%f112, %f110, %f111;
	add.f32 	%f113, %f109, %f112;
	add.f32 	%f114, %f112, %f113;
	add.f32 	%f115, %f112, %f114;
	add.f32 	%f116, %f112, %f115;
	add.f32 	%f117, %f112, %f116;
	add.f32 	%f118, %f112, %f117;
	add.f32 	%f119, %f112, %f118;
	add.f32 	%f120, %f112, %f119;
	add.f32 	%f121, %f112, %f120;
	add.f32 	%f122, %f112, %f121;
	add.f32 	%f123, %f112, %f122;
	add.f32 	%f124, %f112, %f123;
	add.f32 	%f125, %f112, %f124;
	add.f32 	%f126, %f112, %f125;
	add.f32 	%f127, %f112, %f126;
	add.f32 	%f128, %f112, %f127;
	ld.shared.v2.f32 	{%f129, %f130}, [%r40+16];
	mul.f32 	%f131, %f129, %f130;
	add.f32 	%f132, %f128, %f131;
	add.f32 	%f133, %f131, %f132;
	add.f32 	%f134, %f131, %f133;
	add.f32 	%f135, %f131, %f134;
	add.f32 	%f136, %f131, %f135;
	add.f32 	%f137, %f131, %f136;
	add.f32 	%f138, %f131, %f137;
	add.f32 	%f139, %f131, %f138;
	add.f32 	%f140, %f131, %f139;
	add.f32 	%f141, %f131, %f140;
	add.f32 	%f142, %f131, %f141;
	add.f32 	%f143, %f131, %f142;
	add.f32 	%f144, %f131, %f143;
	add.f32 	%f145, %f131, %f144;
	add.f32 	%f146, %f131, %f145;
	add.f32 	%f147, %f131, %f146;
	ld.shared.v2.f32 	{%f148, %f149}, [%r40+24];
	mul.f32 	%f150, %f148, %f149;
	add.f32 	%f151, %f147, %f150;
	add.f32 	%f152, %f150, %f151;
	add.f32 	%f153, %f150, %f152;
	add.f32 	%f154, %f150, %f153;
	add.f32 	%f155, %f150, %f154;
	add.f32 	%f156, %f150, %f155;
	add.f32 	%f157, %f150, %f156;
	add.f32 	%f158, %f150, %f157;
	add.f32 	%f159, %f150, %f158;
	add.f32 	%f160, %f150, %f159;
	add.f32 	%f161, %f150, %f160;
	add.f32 	%f162, %f150, %f161;
	add.f32 	%f163, %f150, %f162;
	add.f32 	%f164, %f150, %f163;
	add.f32 	%f165, %f150, %f164;
	add.f32 	%f167, %f150, %f165;
	add.s32 	%r49, %r49, 64;
	setp.ne.s32 	%p7, %r49, 4128;
	@%p7 bra 	$L__BB4_7;
	add.s32 	%r48, %r48, 1;
	setp.ne.s32 	%p8, %r48, 128;
	@%p8 bra 	$L__BB4_6;
	mov.u32 	%r41, %ctaid.x;
	mov.u32 	%r42, %ntid.x;
	mad.lo.s32 	%r43, %r41, %r42, %r1;
	mul.wide.u32 	%rd11, %r43, 4;
	add.s64 	%rd12, %rd1, %rd11;
	st.global.f32 	[%rd12], %f167;
	ret;
$L__BB4_10:
	mul.wide.s32 	%rd5, %r46, 4;
	add.s64 	%rd6, %rd1, %rd5;
	ld.global.f32 	%f7, [%rd6];
	shl.b32 	%r29, %r46, 3;
	mov.u32 	%r30, _ZZ12fp32_smem_16PfE4data;
	add.s32 	%r31, %r30, %r29;
	add.f32 	%f8, %f7, 0f3F800000;
	st.shared.v2.f32 	[%r31], {%f7, %f8};
	shl.b32 	%r32, %r3, 2;
	cvt.u64.u32 	%rd7, %r32;
	add.s64 	%rd8, %rd6, %rd7;
	ld.global.f32 	%f9, [%rd8];
	shl.b32 	%r33, %r3, 3;
	add.s32 	%r34, %r31, %r33;
	add.f32 	%f10, %f9, 0f3F800000;
	st.shared.v2.f32 	[%r34], {%f9, %f10};
	add.s64 	%rd9, %rd8, %rd7;
	ld.global.f32 	%f11, [%rd9];
	add.s32 	%r35, %r34, %r33;
	add.f32 	%f12, %f11, 0f3F800000;
	st.shared.v2.f32 	[%r35], {%f11, %f12};
	add.s64 	%rd10, %rd9, %rd7;
	ld.global.f32 	%f13, [%rd10];
	add.s32 	%r36, %r35, %r33;
	add.f32 	%f14, %f13, 0f3F800000;
	st.shared.v2.f32 	[%r36], {%f13, %f14};
	add.s32 	%r46, %r32, %r46;
	setp.lt.s32 	%p6, %r46, 512;
	@%p6 bra 	$L__BB4_10;
	bra.uni 	$L__BB4_5;

}
	// .globl	_Z12fp32_smem_32Pf
.visible .entry _Z12fp32_smem_32Pf(
	.param .u64 .ptr .align 1 _Z12fp32_smem_32Pf_param_0
)
{
	.reg .pred 	%p<9>;
	.reg .b32 	%r<53>;
	.reg .b32 	%f<156>;
	.reg .b64 	%rd<13>;
	// demoted variable
	.shared .align 8 .b8 _ZZ12fp32_smem_32PfE4data[4096];
	ld.param.u64 	%rd2, [_Z12fp32_smem_32Pf_param_0];
	cvta.to.global.u64 	%rd1, %rd2;
	mov.u32 	%r1, %tid.x;
	cvt.rn.f32.u32 	%f155, %r1;
	cvt.rzi.s32.f32 	%r48, %f155;
	setp.gt.s32 	%p1, %r48, 511;
	@%p1 bra 	$L__BB5_5;
	mov.u32 	%r3, %ntid.x;
	add.s32 	%r19, %r48, %r3;
	max.s32 	%r20, %r19, 512;
	setp.lt.s32 	%p2, %r19, 512;
	selp.u32 	%r21, 1, 0, %p2;
	add.s32 	%r22, %r19, %r21;
	sub.s32 	%r23, %r20, %r22;
	div.u32 	%r24, %r23, %r3;
	add.s32 	%r4, %r24, %r21;
	and.b32  	%r25, %r4, 3;
	setp.eq.s32 	%p3, %r25, 3;
	@%p3 bra 	$L__BB5_4;
	add.s32 	%r27, %r4, 1;
	and.b32  	%r5, %r27, 3;
	mov.b32 	%r47, 0;
$L__BB5_3:
	.pragma "nounroll";
	mul.wide.s32 	%rd3, %r48, 4;
	add.s64 	%rd4, %rd1, %rd3;
	ld.global.f32 	%f5, [%rd4];
	shl.b32 	%r28, %r48, 3;
	mov.u32 	%r29, _ZZ12fp32_smem_32PfE4data;
	add.s32 	%r30, %r29, %r28;
	add.f32 	%f6, %f5, 0f3F800000;
	st.shared.v2.f32 	[%r30], {%f5, %f6};
	add.s32 	%r48, %r48, %r3;
	add.s32 	%r47, %r47, 1;
	setp.ne.s32 	%p4, %r47, %r5;
	@%p4 bra 	$L__BB5_3;
$L__BB5_4:
	setp.lt.u32 	%p5, %r4, 3;
	@%p5 bra 	$L__BB5_5;
	bra.uni 	$L__BB5_10;
$L__BB5_5:
	mov.b32 	%r50, 0;
	mov.u32 	%r42, _ZZ12fp32_smem_32PfE4data;
	add.s32 	%r40, %r42, 16;
$L__BB5_6:
	mov.b32 	%r52, 16;
	mov.u32 	%r51, %r40;
$L__BB5_7:
	ld.shared.v2.f32 	{%f15, %f16}, [%r51+-16];
	mul.f32 	%f17, %f15, %f16;
	add.f32 	%f18, %f155, %f17;
	add.f32 	%f19, %f17, %f18;
	add.f32 	%f20, %f17, %f19;
	add.f32 	%f21, %f17, %f20;
	add.f32 	%f22, %f17, %f21;
	add.f32 	%f23, %f17, %f22;
	add.f32 	%f24, %f17, %f23;
	add.f32 	%f25, %f17, %f24;
	add.f32 	%f26, %f17, %f25;
	add.f32 	%f27, %f17, %f26;
	add.f32 	%f28, %f17, %f27;
	add.f32 	%f29, %f17, %f28;
	add.f32 	%f30, %f17, %f29;
	add.f32 	%f31, %f17, %f30;
	add.f32 	%f32, %f17, %f31;
	add.f32 	%f33, %f17, %f32;
	add.f32 	%f34, %f17, %f33;
	add.f32 	%f35, %f17, %f34;
	add.f32 	%f36, %f17, %f35;
	add.f32 	%f37, %f17, %f36;
	add.f32 	%f38, %f17, %f37;
	add.f32 	%f39, %f17, %f38;
	add.f32 	%f40, %f17, %f39;
	add.f32 	%f41, %f17, %f40;
	add.f32 	%f42, %f17, %f41;
	add.f32 	%f43, %f17, %f42;
	add.f32 	%f44, %f17, %f43;
	add.f32 	%f45, %f17, %f44;
	add.f32 	%f46, %f17, %f45;
	add.f32 	%f47, %f17, %f46;
	add.f32 	%f48, %f17, %f47;
	add.f32 	%f49, %f17, %f48;
	ld.shared.v2.f32 	{%f50, %f51}, [%r51+-8];
	mul.f32 	%f52, %f50, %f51;
	add.f32 	%f53, %f49, %f52;
	add.f32 	%f54, %f52, %f53;
	add.f32 	%f55, %f52, %f54;
	add.f32 	%f56, %f52, %f55;
	add.f32 	%f57, %f52, %f56;
	add.f32 	%f58, %f52, %f57;
	add.f32 	%f59, %f52, %f58;
	add.f32 	%f60, %f52, %f59;
	add.f32 	%f61, %f52, %f60;
	add.f32 	%f62, %f52, %f61;
	add.f32 	%f63, %f52, %f62;
	add.f32 	%f64, %f52, %f63;
	add.f32 	%f65, %f52, %f64;
	add.f32 	%f66, %f52, %f65;
	add.f32 	%f67, %f52, %f66;
	add.f32 	%f68, %f52, %f67;
	add.f32 	%f69, %f52, %f68;
	add.f32 	%f70, %f52, %f69;
	add.f32 	%f71, %f52, %f70;
	add.f32 	%f72, %f52, %f71;
	add.f32 	%f73, %f52, %f72;
	add.f32 	%f74, %f52, %f73;
	add.f32 	%f75, %f52, %f74;
	add.f32 	%f76, %f52, %f75;
	add.f32 	%f77, %f52, %f76;
	add.f32 	%f78, %f52, %f77;
	add.f32 	%f79, %f52, %f78;
	add.f32 	%f80, %f52, %f79;
	add.f32 	%f81, %f52, %f80;
	add.f32 	%f82, %f52, %f81;
	add.f32 	%f83, %f52, %f82;
	add.f32 	%f84, %f52, %f83;
	ld.shared.v2.f32 	{%f85, %f86}, [%r51];
	mul.f32 	%f87, %f85, %f86;
	add.f32 	%f88, %f84, %f87;
	add.f32 	%f89, %f87, %f88;
	add.f32 	%f90, %f87, %f89;
	add.f32 	%f91, %f87, %f90;
	add.f32 	%f92, %f87, %f91;
	add.f32 	%f93, %f87, %f92;
	add.f32 	%f94, %f87, %f93;
	add.f32 	%f95, %f87, %f94;
	add.f32 	%f96, %f87, %f95;
	add.f32 	%f97, %f87, %f96;
	add.f32 	%f98, %f87, %f97;
	add.f32 	%f99, %f87, %f98;
	add.f32 	%f100, %f87, %f99;
	add.f32 	%f101, %f87, %f100;
	add.f32 	%f102, %f87, %f101;
	add.f32 	%f103, %f87, %f102;
	add.f32 	%f104, %f87, %f103;
	add.f32 	%f105, %f87, %f104;
	add.f32 	%f106, %f87, %f105;
	add.f32 	%f107, %f87, %f106;
	add.f32 	%f108, %f87, %f107;
	add.f32 	%f109, %f87, %f108;
	add.f32 	%f110, %f87, %f109;
	add.f32 	%f111, %f87, %f110;
	add.f32 	%f112, %f87, %f111;
	add.f32 	%f113, %f87, %f112;
	add.f32 	%f114, %f87, %f113;
	add.f32 	%f115, %f87, %f114;
	add.f32 	%f116, %f87, %f115;
	add.f32 	%f117, %f87, %f116;
	add.f32 	%f118, %f87, %f117;
	add.f32 	%f119, %f87, %f118;
	ld.shared.v2.f32 	{%f120, %f121}, [%r51+8];
	mul.f32 	%f122, %f120, %f121;
	add.f32 	%f123, %f119, %f122;
	add.f32 	%f124, %f122, %f123;
	add.f32 	%f125, %f122, %f124;
	add.f32 	%f126, %f122, %f125;
	add.f32 	%f127, %f122, %f126;
	add.f32 	%f128, %f122, %f127;
	add.f32 	%f129, %f122, %f128;
	add.f32 	%f130, %f122, %f129;
	add.f32 	%f131, %f122, %f130;
	add.f32 	%f132, %f122, %f131;
	add.f32 	%f133, %f122, %f132;
	add.f32 	%f134, %f122, %f133;
	add.f32 	%f135, %f122, %f134;
	add.f32 	%f136, %f122, %f135;
	add.f32 	%f137, %f122, %f136;
	add.f32 	%f138, %f122, %f137;
	add.f32 	%f139, %f122, %f138;
	add.f32 	%f140, %f122, %f139;
	add.f32 	%f141, %f122, %f140;
	add.f32 	%f142, %f122, %f141;
	add.f32 	%f143, %f122, %f142;
	add.f32 	%f144, %f122, %f143;
	add.f32 	%f145, %f122, %f144;
	add.f32 	%f146, %f122, %f145;
	add.f32 	%f147, %f122, %f146;
	add.f32 	%f148, %f122, %f147;
	add.f32 	%f149, %f122, %f148;
	add.f32 	%f150, %f122, %f149;
	add.f32 	%f151, %f122, %f150;
	add.f32 	%f152, %f122, %f151;
	add.f32 	%f153, %f122, %f152;
	add.f32 	%f155, %f122, %f153;
	add.s32 	%r52, %r52, 32;
	add.s32 	%r51, %r51, 32;
	setp.ne.s32 	%p7, %r52, 4112;
	@%p7 bra 	$L__BB5_7;
	add.s32 	%r50, %r50, 1;
	setp.ne.s32 	%p8, %r50, 128;
	@%p8 bra 	$L__BB5_6;
	mov.u32 	%r43, %ctaid.x;
	mov.u32 	%r44, %ntid.x;
	mad.lo.s32 	%r45, %r43, %r44, %r1;
	mul.wide.u32 	%rd11, %r45, 4;
	add.s64 	%rd12, %rd1, %rd11;
	st.global.f32 	[%rd12], %f155;
	ret;
$L__BB5_10:
	mul.wide.s32 	%rd5, %r48, 4;
	add.s64 	%rd6, %rd1, %rd5;
	ld.global.f32 	%f7, [%rd6];
	shl.b32 	%r31, %r48, 3;
	mov.u32 	%r32, _ZZ12fp32_smem_32PfE4data;
	add.s32 	%r33, %r32, %r31;
	add.f32 	%f8, %f7, 0f3F800000;
	st.shared.v2.f32 	[%r33], {%f7, %f8};
	shl.b32 	%r34, %r3, 2;
	cvt.u64.u32 	%rd7, %r34;
	add.s64 	%rd8, %rd6, %rd7;
	ld.global.f32 	%f9, [%rd8];
	shl.b32 	%r35, %r3, 3;
	add.s32 	%r36, %r33, %r35;
	add.f32 	%f10, %f9, 0f3F800000;
	st.shared.v2.f32 	[%r36], {%f9, %f10};
	add.s64 	%rd9, %rd8, %rd7;
	ld.global.f32 	%f11, [%rd9];
	add.s32 	%r37, %r36, %r35;
	add.f32 	%f12, %f11, 0f3F800000;
	st.shared.v2.f32 	[%r37], {%f11, %f12};
	add.s64 	%rd10, %rd9, %rd7;
	ld.global.f32 	%f13, [%rd10];
	add.s32 	%r38, %r37, %r35;
	add.f32 	%f14, %f13, 0f3F800000;
	st.shared.v2.f32 	[%r38], {%f13, %f14};
	add.s32 	%r48, %r34, %r48;
	setp.lt.s32 	%p6, %r48, 512;
	@%p6 bra 	$L__BB5_10;
	bra.uni 	$L__BB5_5;

}


// ===== COMPILED SASS (sm_100) =====

	.target	sm_100

	.elftype	@"ET_EXEC"


//--------------------- .note.nv.tkinfo           --------------------------
	.section	.note.nv.tkinfo,"",@"SHT_NOTE"
	.sectionflags	@"SHF_NOTE_NV_TKINFO"
	.tkinfo
        /*0018*/ 	.word	0x00000002
        /*0030*/ 	.string	""
        /*0030*/ 	.string	"ptxas"
        /*0030*/ 	.string	"Cuda compilation tools, release 13.0, V13.0.88"
        /*0030*/ 	.string	"Build cuda_13.0.r13.0/compiler.36424714_0"
        /*0030*/ 	.string	"-arch sm_100 -m 64 "



//--------------------- .note.nv.cuinfo           --------------------------
	.section	.note.nv.cuinfo,"",@"SHT_NOTE"
	.sectionflags	@"SHF_NOTE_NV_CUINFO"
        /*0018*/ 	.short	0x0002
        /*001a*/ 	.short	0x0064
        /*001c*/ 	.short	0x0082
	.zero		2


//--------------------- .nv.info                  --------------------------
	.section	.nv.info,"",@"SHT_CUDA_INFO"
	.align	4


	//----- nvinfo : EIATTR_REGCOUNT
	.align		4
        /*0000*/ 	.byte	0x04, 0x2f
        /*0002*/ 	.short	(.L_1 - .L_0)
	.align		4
.L_0:
        /*0004*/ 	.word	index@(_Z12fp32_smem_01Pf)
        /*0008*/ 	.word	0x0000001f


	//----- nvinfo : EIATTR_FRAME_SIZE
	.align		4
.L_1:
        /*000c*/ 	.byte	0x04, 0x11
        /*000e*/ 	.short	(.L_3 - .L_2)
	.align		4
.L_2:
        /*0010*/ 	.word	index@(_Z12fp32_smem_01Pf)
        /*0014*/ 	.word	0x00000000


	//----- nvinfo : EIATTR_REGCOUNT
	.align		4
.L_3:
        /*0018*/ 	.byte	0x04, 0x2f
        /*001a*/ 	.short	(.L_5 - .L_4)
	.align		4
.L_4:
        /*001c*/ 	.word	index@(_Z12fp32_smem_02Pf)
        /*0020*/ 	.word	0x0000001f


	//----- nvinfo : EIATTR_FRAME_SIZE
	.align		4
.L_5:
        /*0024*/ 	.byte	0x04, 0x11
        /*0026*/ 	.short	(.L_7 - .L_6)
	.align		4
.L_6:
        /*0028*/ 	.word	index@(_Z12fp32_smem_02Pf)
        /*002c*/ 	.word	0x00000000


	//----- nvinfo : EIATTR_REGCOUNT
	.align		4
.L_7:
        /*0030*/ 	.byte	0x04, 0x2f
        /*0032*/ 	.short	(.L_9 - .L_8)
	.align		4
.L_8:
        /*0034*/ 	.word	index@(_Z12fp32_smem_04Pf)
        /*0038*/ 	.word	0x00000020


	//----- nvinfo : EIATTR_FRAME_SIZE
	.align		4
.L_9:
        /*003c*/ 	.byte	0x04, 0x11
        /*003e*/ 	.short	(.L_11 - .L_10)
	.align		4
.L_10:
        /*0040*/ 	.word	index@(_Z12fp32_smem_04Pf)
        /*0044*/ 	.word	0x00000000


	//----- nvinfo : EIATTR_REGCOUNT
	.align		4
.L_11:
        /*0048*/ 	.byte	0x04, 0x2f
        /*004a*/ 	.short	(.L_13 - .L_12)
	.align		4
.L_12:
        /*004c*/ 	.word	index@(_Z12fp32_smem_08Pf)
        /*0050*/ 	.word	0x00000020


	//----- nvinfo : EIATTR_FRAME_SIZE
	.align		4
.L_13:
        /*0054*/ 	.byte	0x04, 0x11
        /*0056*/ 	.short	(.L_15 - .L_14)
	.align		4
.L_14:
        /*0058*/ 	.word	index@(_Z12fp32_smem_08Pf)
        /*005c*/ 	.word	0x00000000


	//----- nvinfo : EIATTR_REGCOUNT
	.align		4
.L_15:
        /*0060*/ 	.byte	0x04, 0x2f
        /*0062*/ 	.short	(.L_17 - .L_16)
	.align		4
.L_16:
        /*0064*/ 	.word	index@(_Z12fp32_smem_16Pf)
        /*0068*/ 	.word	0x00000020


	//----- nvinfo : EIATTR_FRAME_SIZE
	.align		4
.L_17:
        /*006c*/ 	.byte	0x04, 0x11
        /*006e*/ 	.short	(.L_19 - .L_18)
	.align		4
.L_18:
        /*0070*/ 	.word	index@(_Z12fp32_smem_16Pf)
        /*0074*/ 	.word	0x00000000


	//----- nvinfo : EIATTR_REGCOUNT
	.align		4
.L_19:
        /*0078*/ 	.byte	0x04, 0x2f
        /*007a*/ 	.short	(.L_21 - .L_20)
	.align		4
.L_20:
        /*007c*/ 	.word	index@(_Z12fp32_smem_32Pf)
        /*0080*/ 	.word	0x00000020


	//----- nvinfo : EIATTR_FRAME_SIZE
	.align		4
.L_21:
        /*0084*/ 	.byte	0x04, 0x11
        /*0086*/ 	.short	(.L_23 - .L_22)
	.align		4
.L_22:
        /*0088*/ 	.word	index@(_Z12fp32_smem_32Pf)
        /*008c*/ 	.word	0x00000000


	//----- nvinfo : EIATTR_MIN_STACK_SIZE
	.align		4
.L_23:
        /*0090*/ 	.byte	0x04, 0x12
        /*0092*/ 	.short	(.L_25 - .L_24)
	.align		4
.L_24:
        /*0094*/ 	.word	index@(_Z12fp32_smem_32Pf)
        /*0098*/ 	.word	0x00000000


	//----- nvinfo : EIATTR_MIN_STACK_SIZE
	.align		4
.L_25:
        /*009c*/ 	.byte	0x04, 0x12
        /*009e*/ 	.short	(.L_27 - .L_26)
	.align		4
.L_26:
        /*00a0*/ 	.word	index@(_Z12fp32_smem_16Pf)
        /*00a4*/ 	.word	0x00000000


	//----- nvinfo : EIATTR_MIN_STACK_SIZE
	.align		4
.L_27:
        /*00a8*/ 	.byte	0x04, 0x12
        /*00aa*/ 	.short	(.L_29 - .L_28)
	.align		4
.L_28:
        /*00ac*/ 	.word	index@(_Z12fp32_smem_08Pf)
        /*00b0*/ 	.word	0x00000000


	//----- nvinfo : EIATTR_MIN_STACK_SIZE
	.align		4
.L_29:
        /*00b4*/ 	.byte	0x04, 0x12
        /*00b6*/ 	.short	(.L_31 - .L_30)
	.align		4
.L_30:
        /*00b8*/ 	.word	index@(_Z12fp32_smem_04Pf)
        /*00bc*/ 	.word	0x00000000


	//----- nvinfo : EIATTR_MIN_STACK_SIZE
	.align		4
.L_31:
        /*00c0*/ 	.byte	0x04, 0x12
        /*00c2*/ 	.short	(.L_33 - .L_32)
	.align		4
.L_32:
        /*00c4*/ 	.word	index@(_Z12fp32_smem_02Pf)
        /*00c8*/ 	.word	0x00000000


	//----- nvinfo : EIATTR_MIN_STACK_SIZE
	.align		4
.L_33:
        /*00cc*/ 	.byte	0x04, 0x12
        /*00ce*/ 	.short	(.L_35 - .L_34)
	.align		4
.L_34:
        /*00d0*/ 	.word	index@(_Z12fp32_smem_01Pf)
        /*00d4*/ 	.word	0x00000000
.L_35:


//--------------------- .nv.compat                --------------------------
	.section	.nv.compat,"",@"SHT_CUDA_COMPAT_INFO"
	.align	4
        /*0000*/ 	.byte	0x02, 0x09, 0x00, 0x00, 0x02, 0x02, 0x01, 0x00, 0x02, 0x05, 0x05, 0x00, 0x03, 0x07, 0x01, 0x01
        /*0010*/ 	.byte	0x02, 0x03, 0x00, 0x00, 0x02, 0x06, 0x01, 0x00, 0x04, 0x0b, 0x08, 0x00, 0x09, 0x00, 0x00, 0x00
        /*0020*/ 	.byte	0x00, 0x00, 0x00, 0x00


//--------------------- .nv.info._Z12fp32_smem_32Pf --------------------------
	.section	.nv.info._Z12fp32_smem_32Pf,"",@"SHT_CUDA_INFO"
	.sectionflags	@""
	.align	4


	//----- nvinfo : EIATTR_CUDA_API_VERSION
	.align		4
        /*0000*/ 	.byte	0x04, 0x37
        /*0002*/ 	.short	(.L_37 - .L_36)
.L_36:
        /*0004*/ 	.word	0x00000082


	//----- nvinfo : EIATTR_KPARAM_INFO
	.align		4
.L_37:
        /*0008*/ 	.byte	0x04, 0x17
        /*000a*/ 	.short	(.L_39 - .L_38)
.L_38:
        /*000c*/ 	.word	0x00000000
        /*0010*/ 	.short	0x0000
        /*0012*/ 	.short	0x0000
        /*0014*/ 	.byte	0x00, 0xf5, 0x21, 0x00


	//----- nvinfo : EIATTR_SPARSE_MMA_MASK
	.align		4
.L_39:
        /*0018*/ 	.byte	0x03, 0x50
        /*001a*/ 	.short	0x0000


	//----- nvinfo : EIATTR_MAXREG_COUNT
	.align		4
        /*001c*/ 	.byte	0x03, 0x1b
        /*001e*/ 	.short	0x00ff


	//----- nvinfo : EIATTR_MERCURY_ISA_VERSION
	.align		4
        /*0020*/ 	.byte	0x03, 0x5f
        /*0022*/ 	.short	0x0101


	//----- nvinfo : EIATTR_VRC_CTA_INIT_COUNT
	.align		4
        /*0024*/ 	.byte	0x02, 0x4a
	.zero		1
	.zero		1


	//----- nvinfo : EIATTR_EXIT_INSTR_OFFSETS
	.align		4
        /*0028*/ 	.byte	0x04, 0x1c
        /*002a*/ 	.short	(.L_41 - .L_40)


	//   ....[0]....
.L_40:
        /*002c*/ 	.word	0x00000ee0


	//----- nvinfo : EIATTR_CRS_STACK_SIZE
	.align		4
.L_41:
        /*0030*/ 	.byte	0x04, 0x1e
        /*0032*/ 	.short	(.L_43 - .L_42)
.L_42:
        /*0034*/ 	.word	0x00000000


	//----- nvinfo : EIATTR_CBANK_PARAM_SIZE
	.align		4
.L_43:
        /*0038*/ 	.byte	0x03, 0x19
        /*003a*/ 	.short	0x0008


	//----- nvinfo : EIATTR_PARAM_CBANK
	.align		4
        /*003c*/ 	.byte	0x04, 0x0a
        /*003e*/ 	.short	(.L_45 - .L_44)
	.align		4
.L_44:
        /*0040*/ 	.word	index@(.nv.constant0._Z12fp32_smem_32Pf)
        /*0044*/ 	.short	0x0380
        /*0046*/ 	.short	0x0008


	//----- nvinfo : EIATTR_SW_WAR
	.align		4
.L_45:
        /*0048*/ 	.byte	0x04, 0x36
        /*004a*/ 	.short	(.L_47 - .L_46)
.L_46:
        /*004c*/ 	.word	0x00000008
.L_47:


//--------------------- .nv.info._Z12fp32_smem_16Pf --------------------------
	.section	.nv.info._Z12fp32_smem_16Pf,"",@"SHT_CUDA_INFO"
	.sectionflags	@""
	.align	4


	//----- nvinfo : EIATTR_CUDA_API_VERSION
	.align		4
        /*0000*/ 	.byte	0x04, 0x37
        /*0002*/ 	.short	(.L_49 - .L_48)
.L_48:
        /*0004*/ 	.word	0x00000082


	//----- nvinfo : EIATTR_KPARAM_INFO
	.align		4
.L_49:
        /*0008*/ 	.byte	0x04, 0x17
        /*000a*/ 	.short	(.L_51 - .L_50)
.L_50:
        /*000c*/ 	.word	0x00000000
        /*0010*/ 	.short	0x0000
        /*0012*/ 	.short	0x0000
        /*0014*/ 	.byte	0x00, 0xf5, 0x21, 0x00


	//----- nvinfo : EIATTR_SPARSE_MMA_MASK
	.align		4
.L_51:
        /*0018*/ 	.byte	0x03, 0x50
        /*001a*/ 	.short	0x0000


	//----- nvinfo : EIATTR_MAXREG_COUNT
	.align		4
        /*001c*/ 	.byte	0x03, 0x1b
        /*001e*/ 	.short	0x00ff


	//----- nvinfo : EIATTR_MERCURY_ISA_VERSION
	.align		4
        /*0020*/ 	.byte	0x03, 0x5f
        /*0022*/ 	.short	0x0101


	//----- nvinfo : EIATTR_VRC_CTA_INIT_COUNT
	.align		4
        /*0024*/ 	.byte	0x02, 0x4a
	.zero		1
	.zero		1


	//----- nvinfo : EIATTR_EXIT_INSTR_OFFSETS
	.align		4
        /*0028*/ 	.byte	0x04, 0x1c
        /*002a*/ 	.short	(.L_53 - .L_52)


	//   ....[0]....
.L_52:
        /*002c*/ 	.word	0x00000ed0


	//----- nvinfo : EIATTR_CRS_STACK_SIZE
	.align		4
.L_53:
        /*0030*/ 	.byte	0x04, 0x1e
        /*0032*/ 	.short	(.L_55 - .L_54)
.L_54:
        /*0034*/ 	.word	0x00000000


	//----- nvinfo : EIATTR_CBANK_PARAM_SIZE
	.align		4
.L_55:
        /*0038*/ 	.byte	0x03, 0x19
        /*003a*/ 	.short	0x0008


	//----- nvinfo : EIATTR_PARAM_CBANK
	.align		4
        /*003c*/ 	.byte	0x04, 0x0a
        /*003e*/ 	.short	(.L_57 - .L_56)
	.align		4
.L_56:
        /*0040*/ 	.word	index@(.nv.constant0._Z12fp32_smem_16Pf)
        /*0044*/ 	.short	0x0380
        /*0046*/ 	.short	0x0008


	//----- nvinfo : EIATTR_SW_WAR
	.align		4
.L_57:
        /*0048*/ 	.byte	0x04, 0x36
        /*004a*/ 	.short	(.L_59 - .L_58)
.L_58:
        /*004c*/ 	.word	0x00000008
.L_59:


//--------------------- .nv.info._Z12fp32_smem_08Pf --------------------------
	.section	.nv.info._Z12fp32_smem_08Pf,"",@"SHT_CUDA_INFO"
	.sectionflags	@""
	.align	4


	//----- nvinfo : EIATTR_CUDA_API_VERSION
	.align		4
        /*0000*/ 	.byte	0x04, 0x37
        /*0002*/ 	.short	(.L_61 - .L_60)
.L_60:
        /*0004*/ 	.word	0x00000082


	//----- nvinfo : EIATTR_KPARAM_INFO
	.align		4
.L_61:
        /*0008*/ 	.byte	0x04, 0x17
        /*000a*/ 	.short	(.L_63 - .L_62)
.L_62:
        /*000c*/ 	.word	0x00000000
        /*0010*/ 	.short	0x0000
        /*0012*/ 	.short	0x0000
        /*0014*/ 	.byte	0x00, 0xf5, 0x21, 0x00


	//----- nvinfo : EIATTR_SPARSE_MMA_MASK
	.align		4
.L_63:
        /*0018*/ 	.byte	0x03, 0x50
        /*001a*/ 	.short	0x0000


	//----- nvinfo : EIATTR_MAXREG_COUNT
	.align		4
        /*001c*/ 	.byte	0x03, 0x1b
        /*001e*/ 	.short	0x00ff


	//----- nvinfo : EIATTR_MERCURY_ISA_VERSION
	.align		4
        /*0020*/ 	.byte	0x03, 0x5f
        /*0022*/ 	.short	0x0101


	//----- nvinfo : EIATTR_VRC_CTA_INIT_COUNT
	.align		4
        /*0024*/ 	.byte	0x02, 0x4a
	.zero		1
	.zero		1


	//----- nvinfo : EIATTR_EXIT_INSTR_OFFSETS
	.align		4
        /*0028*/ 	.byte	0x04, 0x1c
        /*002a*/ 	.short	(.L_65 - .L_64)


	//   ....[0]....
.L_64:
        /*002c*/ 	.word	0x00000ad0


	//----- nvinfo : EIATTR_CRS_STACK_SIZE
	.align		4
.L_65:
        /*0030*/ 	.byte	0x04, 0x1e
        /*0032*/ 	.short	(.L_67 - .L_66)
.L_66:
        /*0034*/ 	.word	0x00000000


	//----- nvinfo : EIATTR_CBANK_PARAM_SIZE
	.align		4
.L_67:
        /*0038*/ 	.byte	0x03, 0x19
        /*003a*/ 	.short	0x0008


	//----- nvinfo : EIATTR_PARAM_CBANK
	.align		4
        /*003c*/ 	.byte	0x04, 0x0a
        /*003e*/ 	.short	(.L_69 - .L_68)
	.align		4
.L_68:
        /*0040*/ 	.word	index@(.nv.constant0._Z12fp32_smem_08Pf)
        /*0044*/ 	.short	0x0380
        /*0046*/ 	.short	0x0008


	//----- nvinfo : EIATTR_SW_WAR
	.align		4
.L_69:
        /*0048*/ 	.byte	0x04, 0x36
        /*004a*/ 	.short	(.L_71 - .L_70)
.L_70:
        /*004c*/ 	.word	0x00000008
.L_71:


//--------------------- .nv.info._Z12fp32_smem_04Pf --------------------------
	.section	.nv.info._Z12fp32_smem_04Pf,"",@"SHT_CUDA_INFO"
	.sectionflags	@""
	.align	4


	//----- nvinfo : EIATTR_CUDA_API_VERSION
	.align		4
        /*0000*/ 	.byte	0x04, 0x37
        /*0002*/ 	.short	(.L_73 - .L_72)
.L_72:
        /*0004*/ 	.word	0x00000082


	//----- nvinfo : EIATTR_KPARAM_INFO
	.align		4
.L_73:
        /*0008*/ 	.byte	0x04, 0x17
        /*000a*/ 	.short	(.L_75 - .L_74)
.L_74:
        /*000c*/ 	.word	0x00000000
        /*0010*/ 	.short	0x0000
        /*0012*/ 	.short	0x0000
        /*0014*/ 	.byte	0x00, 0xf5, 0x21, 0x00


	//----- nvinfo : EIATTR_SPARSE_MMA_MASK
	.align		4
.L_75:
        /*0018*/ 	.byte	0x03, 0x50
        /*001a*/ 	.short	0x0000


	//----- nvinfo : EIATTR_MAXREG_COUNT
	.align		4
        /*001c*/ 	.byte	0x03, 0x1b
        /*001e*/ 	.short	0x00ff


	//----- nvinfo : EIATTR_MERCURY_ISA_VERSION
	.align		4
        /*0020*/ 	.byte	0x03, 0x5f
        /*0022*/ 	.short	0x0101


	//----- nvinfo : EIATTR_VRC_CTA_INIT_COUNT
	.align		4
        /*0024*/ 	.byte	0x02, 0x4a
	.zero		1
	.zero		1


	//----- nvinfo : EIATTR_EXIT_INSTR_OFFSETS
	.align		4
        /*0028*/ 	.byte	0x04, 0x1c
        /*002a*/ 	.short	(.L_77 - .L_76)


	//   ....[0]....
.L_76:
        /*002c*/ 	.word	0x00000b10


	//----- nvinfo : EIATTR_CRS_STACK_SIZE
	.align		4
.L_77:
        /*0030*/ 	.byte	0x04, 0x1e
        /*0032*/ 	.short	(.L_79 - .L_78)
.L_78:
        /*0034*/ 	.word	0x00000000


	//----- nvinfo : EIATTR_CBANK_PARAM_SIZE
	.align		4
.L_79:
        /*0038*/ 	.byte	0x03, 0x19
        /*003a*/ 	.short	0x0008


	//----- nvinfo : EIATTR_PARAM_CBANK
	.align		4
        /*003c*/ 	.byte	0x04, 0x0a
        /*003e*/ 	.short	(.L_81 - .L_80)
	.align		4
.L_80:
        /*0040*/ 	.word	index@(.nv.constant0._Z12fp32_smem_04Pf)
        /*0044*/ 	.short	0x0380
        /*0046*/ 	.short	0x0008


	//----- nvinfo : EIATTR_SW_WAR
	.align		4
.L_81:
        /*0048*/ 	.byte	0x04, 0x36
        /*004a*/ 	.short	(.L_83 - .L_82)
.L_82:
        /*004c*/ 	.word	0x00000008
.L_83:


//--------------------- .nv.info._Z12fp32_smem_02Pf --------------------------
	.section	.nv.info._Z12fp32_smem_02Pf,"",@"SHT_CUDA_INFO"
	.sectionflags	@""
	.align	4


	//----- nvinfo : EIATTR_CUDA_API_VERSION
	.align		4
        /*0000*/ 	.byte	0x04, 0x37
        /*0002*/ 	.short	(.L_85 - .L_84)
.L_84:
        /*0004*/ 	.word	0x00000082


	//----- nvinfo : EIATTR_KPARAM_INFO
	.align		4
.L_85:
        /*0008*/ 	.byte	0x04, 0x17
        /*000a*/ 	.short	(.L_87 - .L_86)
.L_86:
        /*000c*/ 	.word	0x00000000
        /*0010*/ 	.short	0x0000
        /*0012*/ 	.short	0x0000
        /*0014*/ 	.byte	0x00, 0xf5, 0x21, 0x00


	//----- nvinfo : EIATTR_SPARSE_MMA_MASK
	.align		4
.L_87:
        /*0018*/ 	.byte	0x03, 0x50
        /*001a*/ 	.short	0x0000


	//----- nvinfo : EIATTR_MAXREG_COUNT
	.align		4
        /*001c*/ 	.byte	0x03, 0x1b
        /*001e*/ 	.short	0x00ff


	//----- nvinfo : EIATTR_MERCURY_ISA_VERSION
	.align		4
        /*0020*/ 	.byte	0x03, 0x5f
        /*0022*/ 	.short	0x0101


	//----- nvinfo : EIATTR_VRC_CTA_INIT_COUNT
	.align		4
        /*0024*/ 	.byte	0x02, 0x4a
	.zero		1
	.zero		1


	//----- nvinfo : EIATTR_EXIT_INSTR_OFFSETS
	.align		4
        /*0028*/ 	.byte	0x04, 0x1c
        /*002a*/ 	.short	(.L_89 - .L_88)


	//   ....[0]....
.L_88:
        /*002c*/ 	.word	0x00001090


	//----- nvinfo : EIATTR_CRS_STACK_SIZE
	.align		4
.L_89:
        /*0030*/ 	.byte	0x04, 0x1e
        /*0032*/ 	.short	(.L_91 - .L_90)
.L_90:
        /*0034*/ 	.word	0x00000000


	//----- nvinfo : EIATTR_CBANK_PARAM_SIZE
	.align		4
.L_91:
        /*0038*/ 	.byte	0x03, 0x19
        /*003a*/ 	.short	0x0008


	//----- nvinfo : EIATTR_PARAM_CBANK
	.align		4
        /*003c*/ 	.byte	0x04, 0x0a
        /*003e*/ 	.short	(.L_93 - .L_92)
	.align		4
.L_92:
        /*0040*/ 	.word	index@(.nv.constant0._Z12fp32_smem_02Pf)
        /*0044*/ 	.short	0x0380
        /*0046*/ 	.short	0x0008


	//----- nvinfo : EIATTR_SW_WAR
	.align		4
.L_93:
        /*0048*/ 	.byte	0x04, 0x36
        /*004a*/ 	.short	(.L_95 - .L_94)
.L_94:
        /*004c*/ 	.word	0x00000008
.L_95:


//--------------------- .nv.info._Z12fp32_smem_01Pf --------------------------
	.section	.nv.info._Z12fp32_smem_01Pf,"",@"SHT_CUDA_INFO"
	.sectionflags	@""
	.align	4


	//----- nvinfo : EIATTR_CUDA_API_VERSION
	.align		4
        /*0000*/ 	.byte	0x04, 0x37
        /*0002*/ 	.short	(.L_97 - .L_96)
.L_96:
        /*0004*/ 	.word	0x00000082


	//----- nvinfo : EIATTR_KPARAM_INFO
	.align		4
.L_97:
        /*0008*/ 	.byte	0x04, 0x17
        /*000a*/ 	.short	(.L_99 - .L_98)
.L_98:
        /*000c*/ 	.word	0x00000000
        /*0010*/ 	.short	0x0000
        /*0012*/ 	.short	0x0000
        /*0014*/ 	.byte	0x00, 0xf5, 0x21, 0x00


	//----- nvinfo : EIATTR_SPARSE_MMA_MASK
	.align		4
.L_99:
        /*0018*/ 	.byte	0x03, 0x50
        /*001a*/ 	.short	0x0000


	//----- nvinfo : EIATTR_MAXREG_COUNT
	.align		4
        /*001c*/ 	.byte	0x03, 0x1b
        /*001e*/ 	.short	0x00ff


	//----- nvinfo : EIATTR_MERCURY_ISA_VERSION
	.align		4
        /*0020*/ 	.byte	0x03, 0x5f
        /*0022*/ 	.short	0x0101


	//----- nvinfo : EIATTR_VRC_CTA_INIT_COUNT
	.align		4
        /*0024*/ 	.byte	0x02, 0x4a
	.zero		1
	.zero		1


	//----- nvinfo : EIATTR_EXIT_INSTR_OFFSETS
	.align		4
        /*0028*/ 	.byte	0x04, 0x1c
        /*002a*/ 	.short	(.L_101 - .L_100)


	//   ....[0]....
.L_100:
        /*002c*/ 	.word	0x00001110


	//----- nvinfo : EIATTR_CRS_STACK_SIZE
	.align		4
.L_101:
        /*0030*/ 	.byte	0x04, 0x1e
        /*0032*/ 	.short	(.L_103 - .L_102)
.L_102:
        /*0034*/ 	.word	0x00000000


	//----- nvinfo : EIATTR_CBANK_PARAM_SIZE
	.align		4
.L_103:
        /*0038*/ 	.byte	0x03, 0x19
        /*003a*/ 	.short	0x0008


	//----- nvinfo : EIATTR_PARAM_CBANK
	.align		4
        /*003c*/ 	.byte	0x04, 0x0a
        /*003e*/ 	.short	(.L_105 - .L_104)
	.align		4
.L_104:
        /*0040*/ 	.word	index@(.nv.constant0._Z12fp32_smem_01Pf)
        /*0044*/ 	.short	0x0380
        /*0046*/ 	.short	0x0008


	//----- nvinfo : EIATTR_SW_WAR
	.align		4
.L_105:
        /*0048*/ 	.byte	0x04, 0x36
        /*004a*/ 	.short	(.L_107 - .L_106)
.L_106:
        /*004c*/ 	.word	0x00000008
.L_107:


//--------------------- .nv.callgraph             --------------------------
	.section	.nv.callgraph,"",@"SHT_CUDA_CALLGRAPH"
	.align	4
	.sectionentsize	8
	.align		4
        /*0000*/ 	.word	0x00000000
	.align		4
        /*0004*/ 	.word	0xffffffff
	.align		4
        /*0008*/ 	.word	0x00000000
	.align		4
        /*000c*/ 	.word	0xfffffffe
	.align		4
        /*0010*/ 	.word	0x00000000
	.align		4
        /*0014*/ 	.word	0xfffffffd
	.align		4
        /*0018*/ 	.word	0x00000000
	.align		4
        /*001c*/ 	.word	0xfffffffc


//--------------------- .text._Z12fp32_smem_32Pf  --------------------------
	.section	.text._Z12fp32_smem_32Pf,"ax",@progbits
	.align	128
        .global         _Z12fp32_smem_32Pf
        .type           _Z12fp32_smem_32Pf,@function
        .size           _Z12fp32_smem_32Pf,(.L_x_54 - _Z12fp32_smem_32Pf)
        .other          _Z12fp32_smem_32Pf,@"STO_CUDA_ENTRY STV_DEFAULT"
_Z12fp32_smem_32Pf:
.text._Z12fp32_smem_32Pf:
[----:B------:R-:W-:Y:S01]  /*0000*/  LDC R1, c[0x0][0x37c] ;  /* 0x0000df00ff017b82 */ /* 0x000fe20000000800 */
[----:B------:R-:W0:Y:S01]  /*0010*/  S2R R0, SR_TID.X ;  /* 0x0000000000007919 */ /* 0x000e220000002100 */
[----:B------:R-:W1:Y:S01]  /*0020*/  LDCU.64 UR8, c[0x0][0x358] ;  /* 0x00006b00ff0877ac */ /* 0x000e620008000a00 */
[----:B------:R-:W-:Y:S01]  /*0030*/  BSSY.RECONVERGENT B0, `(.L_x_0) ;  /* 0x0000054000007945 */ /* 0x000fe20003800200 */
[----:B0-----:R-:W-:-:S04]  /*0040*/  I2FP.F32.U32 R3, R0 ;  /* 0x0000000000037245 */ /* 0x001fc80000201000 */
[----:B------:R-:W0:Y:S02]  /*0050*/  F2I.TRUNC.NTZ R5, R3 ;  /* 0x0000000300057305 */ /* 0x000e24000020f100 */
[----:B0-----:R-:W-:-:S13]  /*0060*/  ISETP.GT.AND P0, PT, R5, 0x1ff, PT ;  /* 0x000001ff0500780c */ /* 0x001fda0003f04270 */
[----:B-1----:R-:W-:Y:S05]  /*0070*/  @P0 BRA `(.L_x_1) ;  /* 0x00000004003c0947 */ /* 0x002fea0003800000 */
[----:B------:R-:W0:Y:S01]  /*0080*/  LDC R2, c[0x0][0x360] ;  /* 0x0000d800ff027b82 */ /* 0x000e220000000800 */
[----:B------:R-:W-:Y:S01]  /*0090*/  BSSY.RECONVERGENT B1, `(.L_x_2) ;  /* 0x000002d000017945 */ /* 0x000fe20003800200 */
[----:B0-----:R-:W0:Y:S01]  /*00a0*/  I2F.U32.RP R10, R2 ;  /* 0x00000002000a7306 */ /* 0x001e220000209000 */
[----:B------:R-:W-:Y:S02]  /*00b0*/  IADD3 R4, PT, PT, R5, R2, RZ ;  /* 0x0000000205047210 */ /* 0x000fe40007ffe0ff */
[----:B------:R-:W-:Y:S02]  /*00c0*/  ISETP.NE.U32.AND P2, PT, R2, RZ, PT ;  /* 0x000000ff0200720c */ /* 0x000fe40003f45070 */
[C---:B------:R-:W-:Y:S02]  /*00d0*/  ISETP.GE.AND P0, PT, R4.reuse, 0x200, PT ;  /* 0x000002000400780c */ /* 0x040fe40003f06270 */
[----:B------:R-:W-:Y:S02]  /*00e0*/  VIMNMX R9, PT, PT, R4, 0x200, !PT ;  /* 0x0000020004097848 */ /* 0x000fe40007fe0100 */
[----:B------:R-:W-:-:S04]  /*00f0*/  SEL R8, RZ, 0x1, P0 ;  /* 0x00000001ff087807 */ /* 0x000fc80000000000 */
[----:B------:R-:W-:Y:S01]  /*0100*/  IADD3 R9, PT, PT, R9, -R4, -R8 ;  /* 0x8000000409097210 */ /* 0x000fe20007ffe808 */
[----:B0-----:R-:W0:Y:S02]  /*0110*/  MUFU.RCP R10, R10 ;  /* 0x0000000a000a7308 */ /* 0x001e240000001000 */
[----:B0-----:R-:W-:-:S06]  /*0120*/  IADD3 R6, PT, PT, R10, 0xffffffe, RZ ;  /* 0x0ffffffe0a067810 */ /* 0x001fcc0007ffe0ff */
[----:B------:R0:W1:Y:S02]  /*0130*/  F2I.FTZ.U32.TRUNC.NTZ R7, R6 ;  /* 0x0000000600077305 */ /* 0x000064000021f000 */
[----:B0-----:R-:W-:Y:S01]  /*0140*/  HFMA2 R6, -RZ, RZ, 0, 0 ;  /* 0x00000000ff067431 */ /* 0x001fe200000001ff */
[----:B-1----:R-:W-:-:S05]  /*0150*/  IADD3 R11, PT, PT, RZ, -R7, RZ ;  /* 0x80000007ff0b7210 */ /* 0x002fca0007ffe0ff */
[----:B------:R-:W-:-:S04]  /*0160*/  IMAD R11, R11, R2, RZ ;  /* 0x000000020b0b7224 */ /* 0x000fc800078e02ff */
[----:B------:R-:W-:-:S06]  /*0170*/  IMAD.HI.U32 R10, R7, R11, R6 ;  /* 0x0000000b070a7227 */ /* 0x000fcc00078e0006 */
[----:B------:R-:W-:-:S05]  /*0180*/  IMAD.HI.U32 R7, R10, R9, RZ ;  /* 0x000000090a077227 */ /* 0x000fca00078e00ff */
[----:B------:R-:W-:-:S05]  /*0190*/  IADD3 R4, PT, PT, -R7, RZ, RZ ;  /* 0x000000ff07047210 */ /* 0x000fca0007ffe1ff */
[----:B------:R-:W-:-:S05]  /*01a0*/  IMAD R9, R2, R4, R9 ;  /* 0x0000000402097224 */ /* 0x000fca00078e0209 */
[----:B------:R-:W-:-:S13]  /*01b0*/  ISETP.GE.U32.AND P0, PT, R9, R2, PT ;  /* 0x000000020900720c */ /* 0x000fda0003f06070 */
[-C--:B------:R-:W-:Y:S02]  /*01c0*/  @P0 IADD3 R9, PT, PT, R9, -R2.reuse, RZ ;  /* 0x8000000209090210 */ /* 0x080fe40007ffe0ff */
[----:B------:R-:W-:Y:S02]  /*01d0*/  @P0 IADD3 R7, PT, PT, R7, 0x1, RZ ;  /* 0x0000000107070810 */ /* 0x000fe40007ffe0ff */
[----:B------:R-:W-:-:S13]  /*01e0*/  ISETP.GE.U32.AND P1, PT, R9, R2, PT ;  /* 0x000000020900720c */ /* 0x000fda0003f26070 */
[----:B------:R-:W-:Y:S02]  /*01f0*/  @P1 IADD3 R7, PT, PT, R7, 0x1, RZ ;  /* 0x0000000107071810 */ /* 0x000fe40007ffe0ff */
[----:B------:R-:W-:-:S04]  /*0200*/  @!P2 LOP3.LUT R7, RZ, R2, RZ, 0x33, !PT ;  /* 0x00000002ff07a212 */ /* 0x000fc800078e33ff */
[----:B------:R-:W-:-:S04]  /*0210*/  IADD3 R4, PT, PT, R8, R7, RZ ;  /* 0x0000000708047210 */ /* 0x000fc80007ffe0ff */
[C---:B------:R-:W-:Y:S02]  /*0220*/  LOP3.LUT R6, R4.reuse, 0x3, RZ, 0xc0, !PT ;  /* 0x0000000304067812 */ /* 0x040fe400078ec0ff */
[----:B------:R-:W-:Y:S02]  /*0230*/  ISETP.GE.U32.AND P1, PT, R4, 0x3, PT ;  /* 0x000000030400780c */ /* 0x000fe40003f26070 */
[----:B------:R-:W-:-:S13]  /*0240*/  ISETP.NE.AND P0, PT, R6, 0x3, PT ;  /* 0x000000030600780c */ /* 0x000fda0003f05270 */
[----:B------:R-:W-:Y:S05]  /*0250*/  @!P0 BRA `(.L_x_3) ;  /* 0x0000000000408947 */ /* 0x000fea0003800000 */
[----:B------:R-:W0:Y:S01]  /*0260*/  S2R R9, SR_CgaCtaId ;  /* 0x0000000000097919 */ /* 0x000e220000008800 */
[----:B------:R-:W1:Y:S01]  /*0270*/  LDC.64 R6, c[0x0][0x380] ;  /* 0x0000e000ff067b82 */ /* 0x000e620000000a00 */
[----:B------:R-:W-:Y:S02]  /*0280*/  MOV R8, 0x400 ;  /* 0x0000040000087802 */ /* 0x000fe40000000f00 */
[----:B------:R-:W-:Y:S02]  /*0290*/  IADD3 R4, PT, PT, R4, 0x1, RZ ;  /* 0x0000000104047810 */ /* 0x000fe40007ffe0ff */
[----:B------:R-:W-:Y:S02]  /*02a0*/  MOV R10, RZ ;  /* 0x000000ff000a7202 */ /* 0x000fe40000000f00 */
[----:B------:R-:W-:Y:S02]  /*02b0*/  LOP3.LUT R11, R4, 0x3, RZ, 0xc0, !PT ;  /* 0x00000003040b7812 */ /* 0x000fe400078ec0ff */
[----:B0-----:R-:W-:-:S07]  /*02c0*/  LEA R14, R9, R8, 0x18 ;  /* 0x00000008090e7211 */ /* 0x001fce00078ec0ff */
.L_x_4:
[----:B-1----:R-:W-:-:S05]  /*02d0*/  IMAD.WIDE R8, R5, 0x4, R6 ;  /* 0x0000000405087825 */ /* 0x002fca00078e0206 */
[----:B0-----:R-:W2:Y:S01]  /*02e0*/  LDG.E R12, desc[UR8][R8.64] ;  /* 0x00000008080c7981 */ /* 0x001ea2000c1e1900 */
[----:B------:R-:W-:Y:S02]  /*02f0*/  LEA R4, R5, R14, 0x3 ;  /* 0x0000000e05047211 */ /* 0x000fe400078e18ff */
[----:B------:R-:W-:Y:S02]  /*0300*/  IADD3 R10, PT, PT, R10, 0x1, RZ ;  /* 0x000000010a0a7810 */ /* 0x000fe40007ffe0ff */
[----:B------:R-:W-:Y:S02]  /*0310*/  IADD3 R5, PT, PT, R2, R5, RZ ;  /* 0x0000000502057210 */ /* 0x000fe40007ffe0ff */
[----:B------:R-:W-:Y:S01]  /*0320*/  ISETP.NE.AND P0, PT, R10, R11, PT ;  /* 0x0000000b0a00720c */ /* 0x000fe20003f05270 */
[----:B--2---:R-:W-:-:S05]  /*0330*/  FADD R13, R12, 1 ;  /* 0x3f8000000c0d7421 */ /* 0x004fca0000000000 */
[----:B------:R0:W-:Y:S07]  /*0340*/  STS.64 [R4], R12 ;  /* 0x0000000c04007388 */ /* 0x0001ee0000000a00 */
[----:B------:R-:W-:Y:S05]  /*0350*/  @P0 BRA `(.L_x_4) ;  /* 0xfffffffc00dc0947 */ /* 0x000fea000383ffff */
.L_x_3:
[----:B------:R-:W-:Y:S05]  /*0360*/  BSYNC.RECONVERGENT B1 ;  /* 0x0000000000017941 */ /* 0x000fea0003800200 */
.L_x_2:
[----:B------:R-:W-:Y:S05]  /*0370*/  @!P1 BRA `(.L_x_1) ;  /* 0x00000000007c9947 */ /* 0x000fea0003800000 */
[----:B------:R-:W1:Y:S01]  /*0380*/  S2R R9, SR_CgaCtaId ;  /* 0x0000000000097919 */ /* 0x000e620000008800 */
[----:B------:R-:W2:Y:S01]  /*0390*/  LDC.64 R6, c[0x0][0x380] ;  /* 0x0000e000ff067b82 */ /* 0x000ea20000000a00 */
[----:B------:R-:W-:Y:S02]  /*03a0*/  MOV R8, 0x400 ;  /* 0x0000040000087802 */ /* 0x000fe40000000f00 */
[----:B0-----:R-:W-:Y:S02]  /*03b0*/  SHF.L.U32 R4, R2, 0x2, RZ ;  /* 0x0000000202047819 */ /* 0x001fe400000006ff */
[----:B-1----:R-:W-:-:S07]  /*03c0*/  LEA R26, R9, R8, 0x18 ;  /* 0x00000008091a7211 */ /* 0x002fce00078ec0ff */
.L_x_5:
[----:B--2---:R-:W-:-:S03]  /*03d0*/  IMAD.WIDE R22, R5, 0x4, R6 ;  /* 0x0000000405167825 */ /* 0x004fc600078e0206 */
[----:B------:R-:W-:Y:S02]  /*03e0*/  IADD3 R16, P0, PT, R22, R4, RZ ;  /* 0x0000000416107210 */ /* 0x000fe40007f1e0ff */
[----:B-1----:R-:W2:Y:S02]  /*03f0*/  LDG.E R8, desc[UR8][R22.64] ;  /* 0x0000000816087981 */ /* 0x002ea4000c1e1900 */
[----:B------:R-:W-:Y:S02]  /*0400*/  IADD3.X R17, PT, PT, RZ, R23, RZ, P0, !PT ;  /* 0x00000017ff117210 */ /* 0x000fe400007fe4ff */
[----:B------:R-:W-:-:S03]  /*0410*/  IADD3 R18, P0, PT, R4, R16, RZ ;  /* 0x0000001004127210 */ /* 0x000fc60007f1e0ff */
[----:B------:R-:W3:Y:S01]  /*0420*/  LDG.E R10, desc[UR8][R16.64] ;  /* 0x00000008100a7981 */ /* 0x000ee2000c1e1900 */
[----:B------:R-:W-:Y:S02]  /*0430*/  IADD3.X R19, PT, PT, RZ, R17, RZ, P0, !PT ;  /* 0x00000011ff137210 */ /* 0x000fe400007fe4ff */
[----:B------:R-:W-:-:S03]  /*0440*/  IADD3 R20, P0, PT, R4, R18, RZ ;  /* 0x0000001204147210 */ /* 0x000fc60007f1e0ff */
[----:B------:R-:W4:Y:S01]  /*0450*/  LDG.E R12, desc[UR8][R18.64] ;  /* 0x00000008120c7981 */ /* 0x000f22000c1e1900 */
[----:B------:R-:W-:-:S05]  /*0460*/  IADD3.X R21, PT, PT, RZ, R19, RZ, P0, !PT ;  /* 0x00000013ff157210 */ /* 0x000fca00007fe4ff */
[----:B------:R-:W5:Y:S01]  /*0470*/  LDG.E R14, desc[UR8][R20.64] ;  /* 0x00000008140e7981 */ /* 0x000f62000c1e1900 */
[----:B------:R-:W-:-:S04]  /*0480*/  LEA R29, R5, R26, 0x3 ;  /* 0x0000001a051d7211 */ /* 0x000fc800078e18ff */
[----:B------:R-:W-:-:S04]  /*0490*/  LEA R25, R2, R29, 0x3 ;  /* 0x0000001d02197211 */ /* 0x000fc800078e18ff */
[----:B------:R-:W-:-:S04]  /*04a0*/  LEA R27, R2, R25, 0x3 ;  /* 0x00000019021b7211 */ /* 0x000fc800078e18ff */
[----:B------:R-:W-:Y:S02]  /*04b0*/  LEA R24, R2, R27, 0x3 ;  /* 0x0000001b02187211 */ /* 0x000fe400078e18ff */
[----:B------:R-:W-:-:S04]  /*04c0*/  IADD3 R5, PT, PT, R4, R5, RZ ;  /* 0x0000000504057210 */ /* 0x000fc80007ffe0ff */
[----:B------:R-:W-:Y:S01]  /*04d0*/  ISETP.GE.AND P0, PT, R5, 0x200, PT ;  /* 0x000002000500780c */ /* 0x000fe20003f06270 */
[----:B--2---:R-:W-:Y:S01]  /*04e0*/  FADD R9, R8, 1 ;  /* 0x3f80000008097421 */ /* 0x004fe20000000000 */
[----:B---3--:R-:W-:-:S04]  /*04f0*/  FADD R11, R10, 1 ;  /* 0x3f8000000a0b7421 */ /* 0x008fc80000000000 */
[----:B------:R1:W-:Y:S01]  /*0500*/  STS.64 [R29], R8 ;  /* 0x000000081d007388 */ /* 0x0003e20000000a00 */
[----:B----4-:R-:W-:-:S03]  /*0510*/  FADD R13, R12, 1 ;  /* 0x3f8000000c0d7421 */ /* 0x010fc60000000000 */
[----:B------:R1:W-:Y:S01]  /*0520*/  STS.64 [R25], R10 ;  /* 0x0000000a19007388 */ /* 0x0003e20000000a00 */
[----:B-----5:R-:W-:-:S03]  /*0530*/  FADD R15, R14, 1 ;  /* 0x3f8000000e0f7421 */ /* 0x020fc60000000000 */
[----:B------:R1:W-:Y:S04]  /*0540*/  STS.64 [R27], R12 ;  /* 0x0000000c1b007388 */ /* 0x0003e80000000a00 */
[----:B------:R1:W-:Y:S01]  /*0550*/  STS.64 [R24], R14 ;  /* 0x0000000e18007388 */ /* 0x0003e20000000a00 */
[----:B------:R-:W-:Y:S05]  /*0560*/  @!P0 BRA `(.L_x_5) ;  /* 0xfffffffc00988947 */ /* 0x000fea000383ffff */
.L_x_1:
[----:B------:R-:W-:Y:S05]  /*0570*/  BSYNC.RECONVERGENT B0 ;  /* 0x0000000000007941 */ /* 0x000fea0003800200 */
.L_x_0:
[----:B------:R-:W2:Y:S01]  /*0580*/  S2UR UR5, SR_CgaCtaId ;  /* 0x00000000000579c3 */ /* 0x000ea20000008800 */
[----:B------:R-:W-:Y:S02]  /*0590*/  UMOV UR4, 0x400 ;  /* 0x0000040000047882 */ /* 0x000fe40000000000 */
[----:B--2---:R-:W-:-:S03]  /*05a0*/  ULEA UR5, UR5, UR4, 0x18 ;  /* 0x0000000405057291 */ /* 0x004fc6000f8ec0ff */
[----:B------:R-:W-:Y:S01]  /*05b0*/  UMOV UR4, URZ ;  /* 0x000000ff00047c82 */ /* 0x000fe20008000000 */
[----:B------:R-:W-:-:S12]  /*05c0*/  UIADD3 UR5, UPT, UPT, UR5, 0x10, URZ ;  /* 0x0000001005057890 */ /* 0x000fd8000fffe0ff */
.L_x_7:
[----:B------:R-:W-:Y:S01]  /*05d0*/  UIADD3 UR4, UPT, UPT, UR4, 0x1, URZ ;  /* 0x0000000104047890 */ /* 0x000fe2000fffe0ff */
[----:B------:R-:W-:Y:S01]  /*05e0*/  UMOV UR7, 0x10 ;  /* 0x0000001000077882 */ /* 0x000fe20000000000 */
[----:B------:R-:W-:Y:S02]  /*05f0*/  UMOV UR6, UR5 ;  /* 0x0000000500067c82 */ /* 0x000fe40008000000 */
[----:B------:R-:W-:-:S11]  /*0600*/  UISETP.NE.AND UP1, UPT, UR4, 0x80, UPT ;  /* 0x000000800400788c */ /* 0x000fd6000bf25270 */
.L_x_6:
[----:B0-----:R-:W0:Y:S01]  /*0610*/  LDS.128 R4, [UR6+-0x10] ;  /* 0xfffff006ff047984 */ /* 0x001e220008000c00 */
[----:B------:R-:W-:-:S03]  /*0620*/  UIADD3 UR7, UPT, UPT, UR7, 0x20, URZ ;  /* 0x0000002007077890 */ /* 0x000fc6000fffe0ff */
[----:B-1----:R-:W1:Y:S01]  /*0630*/  LDS.128 R8, [UR6] ;  /* 0x00000006ff087984 */ /* 0x002e620008000c00 */
[----:B------:R-:W-:Y:S02]  /*0640*/  UISETP.NE.AND UP0, UPT, UR7, 0x1010, UPT ;  /* 0x000010100700788c */ /* 0x000fe4000bf05270 */
[----:B------:R-:W-:Y:S01]  /*0650*/  UIADD3 UR6, UPT, UPT, UR6, 0x20, URZ ;  /* 0x0000002006067890 */ /* 0x000fe2000fffe0ff */
[----:B0-----:R-:W-:-:S04]  /*0660*/  FFMA R3, R4, R5, R3 ;  /* 0x0000000504037223 */ /* 0x001fc80000000003 */
[----:B------:R-:W-:-:S04]  /*0670*/  FFMA R3, R4, R5, R3 ;  /* 0x0000000504037223 */ /* 0x000fc80000000003 */
        /* <DEDUP_REMOVED lines=62> */
[----:B-1----:R-:W-:-:S04]  /*0a60*/  FFMA R3, R8, R9, R3 ;  /* 0x0000000908037223 */ /* 0x002fc80000000003 */
        /* <DEDUP_REMOVED lines=62> */
[----:B------:R-:W-:Y:S01]  /*0e50*/  FFMA R3, R10, R11, R3 ;  /* 0x0000000b0a037223 */ /* 0x000fe20000000003 */
[----:B------:R-:W-:Y:S06]  /*0e60*/  BRA.U UP0, `(.L_x_6) ;  /* 0xfffffff500e87547 */ /* 0x000fec000b83ffff */
[----:B------:R-:W-:Y:S05]  /*0e70*/  BRA.U UP1, `(.L_x_7) ;  /* 0xfffffff501d47547 */ /* 0x000fea000b83ffff */
[----:B------:R-:W0:Y:S08]  /*0e80*/  S2UR UR4, SR_CTAID.X ;  /* 0x00000000000479c3 */ /* 0x000e300000002500 */
[----:B------:R-:W0:Y:S08]  /*0e90*/  LDC R7, c[0x0][0x360] ;  /* 0x0000d800ff077b82 */ /* 0x000e300000000800 */
[----:B------:R-:W1:Y:S01]  /*0ea0*/  LDC.64 R4, c[0x0][0x380] ;  /* 0x0000e000ff047b82 */ /* 0x000e620000000a00 */
[----:B0-----:R-:W-:-:S04]  /*0eb0*/  IMAD R7, R7, UR4, R0 ;  /* 0x0000000407077c24 */ /* 0x001fc8000f8e0200 */
[----:B-1----:R-:W-:-:S05]  /*0ec0*/  IMAD.WIDE.U32 R4, R7, 0x4, R4 ;  /* 0x0000000407047825 */ /* 0x002fca00078e0004 */
[----:B------:R-:W-:Y:S01]  /*0ed0*/  STG.E desc[UR8][R4.64], R3 ;  /* 0x0000000304007986 */ /* 0x000fe2000c101908 */
[----:B------:R-:W-:Y:S05]  /*0ee0*/  EXIT ;  /* 0x000000000000794d */ /* 0x000fea0003800000 */
.L_x_8:
[----:B------:R-:W-:-:S00]  /*0ef0*/  BRA `(.L_x_8) ;  /* 0xfffffffc00fc7947 */ /* 0x000fc0000383ffff */
[----:B------:R-:W-:-:S00]  /*0f00*/  NOP ;  /* 0x0000000000007918 */ /* 0x000fc00000000000 */
[----:B------:R-:W-:-:S00]  /*0f10*/  NOP ;  /* 0x0000000000007918 */ /* 0x000fc00000000000 */
[----:B------:R-:W-:-:S00]  /*0f20*/  NOP ;  /* 0x0000000000007918 */ /* 0x000fc00000000000 */
[----:B------:R-:W-:-:S00]  /*0f30*/  NOP ;  /* 0x0000000000007918 */ /* 0x000fc00000000000 */
[----:B------:R-:W-:-:S00]  /*0f40*/  NOP ;  /* 0x0000000000007918 */ /* 0x000fc00000000000 */
[----:B------:R-:W-:-:S00]  /*0f50*/  NOP ;  /* 0x0000000000007918 */ /* 0x000fc00000000000 */
[----:B------:R-:W-:-:S00]  /*0f60*/  NOP ;  /* 0x0000000000007918 */ /* 0x000fc00000000000 */
[----:B------:R-:W-:-:S00]  /*0f70*/  NOP ;  /* 0x0000000000007918 */ /* 0x000fc00000000000 */
.L_x_54:


//--------------------- .text._Z12fp32_smem_16Pf  --------------------------
	.section	.text._Z12fp32_smem_16Pf,"ax",@progbits
	.align	128
        .global         _Z12fp32_smem_16Pf
        .type           _Z12fp32_smem_16Pf,@function
        .size           _Z12fp32_smem_16Pf,(.L_x_55 - _Z12fp32_smem_16Pf)
        .other          _Z12fp32_smem_16Pf,@"STO_CUDA_ENTRY STV_DEFAULT"
_Z12fp32_smem_16Pf:
.text._Z12fp32_smem_16Pf:
        /* <DEDUP_REMOVED lines=45> */
.L_x_13:
        /* <DEDUP_REMOVED lines=9> */
.L_x_12:
[----:B------:R-:W-:Y:S05]  /*0360*/  BSYNC.RECONVERGENT B1 ;  /* 0x0000000000017941 */ /* 0x000fea0003800200 */
.L_x_11:
[----:B------:R-:W-:Y:S05]  /*0370*/  @!P1 BRA `(.L_x_10) ;  /* 0x00000000007c9947 */ /* 0x000fea0003800000 */
[----:B------:R-:W1:Y:S01]  /*0380*/  S2R R9, SR_CgaCtaId ;  /* 0x0000000000097919 */ /* 0x000e620000008800 */
[----:B------:R-:W2:Y:S01]  /*0390*/  LDC.64 R6, c[0x0][0x380] ;  /* 0x0000e000ff067b82 */ /* 0x000ea20000000a00 */
[----:B------:R-:W-:Y:S02]  /*03a0*/  MOV R8, 0x400 ;  /* 0x0000040000087802 */ /* 0x000fe40000000f00 */
[----:B0-----:R-:W-:Y:S02]  /*03b0*/  SHF.L.U32 R4, R2, 0x2, RZ ;  /* 0x0000000202047819 */ /* 0x001fe400000006ff */
[----:B-1----:R-:W-:-:S07]  /*03c0*/  LEA R26, R9, R8, 0x18 ;  /* 0x00000008091a7211 */ /* 0x002fce00078ec0ff */
.L_x_14:
        /* <DEDUP_REMOVED lines=26> */
.L_x_10:
[----:B------:R-:W-:Y:S05]  /*0570*/  BSYNC.RECONVERGENT B0 ;  /* 0x0000000000007941 */ /* 0x000fea0003800200 */
.L_x_9:
[----:B------:R-:W2:Y:S01]  /*0580*/  S2UR UR5, SR_CgaCtaId ;  /* 0x00000000000579c3 */ /* 0x000ea20000008800 */
[----:B------:R-:W-:Y:S02]  /*0590*/  UMOV UR4, 0x400 ;  /* 0x0000040000047882 */ /* 0x000fe40000000000 */
[----:B--2---:R-:W-:-:S03]  /*05a0*/  ULEA UR5, UR5, UR4, 0x18 ;  /* 0x0000000405057291 */ /* 0x004fc6000f8ec0ff */
[----:B------:R-:W-:-:S09]  /*05b0*/  UMOV UR4, URZ ;  /* 0x000000ff00047c82 */ /* 0x000fd20008000000 */
.L_x_16:
[----:B------:R-:W-:Y:S01]  /*05c0*/  HFMA2 R2, -RZ, RZ, 0, 1.9073486328125e-06 ;  /* 0x00000020ff027431 */ /* 0x000fe200000001ff */
[----:B------:R-:W-:-:S04]  /*05d0*/  UIADD3 UR4, UPT, UPT, UR4, 0x1, URZ ;  /* 0x0000000104047890 */ /* 0x000fc8000fffe0ff */
[----:B------:R-:W-:-:S11]  /*05e0*/  UISETP.NE.AND UP0, UPT, UR4, 0x80, UPT ;  /* 0x000000800400788c */ /* 0x000fd6000bf05270 */
.L_x_15:
[----:B0-----:R-:W0:Y:S04]  /*05f0*/  LDS.128 R4, [R2+UR5+-0x20] ;  /* 0xffffe00502047984 */ /* 0x001e280008000c00 */
[----:B-1----:R-:W1:Y:S01]  /*0600*/  LDS.128 R8, [R2+UR5+-0x10] ;  /* 0xfffff00502087984 */ /* 0x002e620008000c00 */
        /* <DEDUP_REMOVED lines=31> */
[----:B------:R-:W-:Y:S02]  /*0800*/  FFMA R3, R6, R7, R3 ;  /* 0x0000000706037223 */ /* 0x000fe40000000003 */
[----:B------:R-:W0:Y:S02]  /*0810*/  LDS.128 R4, [R2+UR5] ;  /* 0x0000000502047984 */ /* 0x000e240008000c00 */
        /* <DEDUP_REMOVED lines=32> */
[----:B------:R1:W2:Y:S02]  /*0a20*/  LDS.128 R8, [R2+UR5+0x10] ;  /* 0x0000100502087984 */ /* 0x0002a40008000c00 */
[----:B0-----:R-:W-:-:S04]  /*0a30*/  FFMA R3, R4, R5, R3 ;  /* 0x0000000504037223 */ /* 0x001fc80000000003 */
[----:B------:R-:W-:Y:S01]  /*0a40*/  FFMA R3, R4, R5, R3 ;  /* 0x0000000504037223 */ /* 0x000fe20000000003 */
[----:B-1----:R-:W-:-:S03]  /*0a50*/  IADD3 R2, PT, PT, R2, 0x40, RZ ;  /* 0x0000004002027810 */ /* 0x002fc60007ffe0ff */
[----:B------:R-:W-:Y:S01]  /*0a60*/  FFMA R3, R4, R5, R3 ;  /* 0x0000000504037223 */ /* 0x000fe20000000003 */
[----:B------:R-:W-:-:S03]  /*0a70*/  ISETP.NE.AND P0, PT, R2, 0x1020, PT ;  /* 0x000010200200780c */ /* 0x000fc60003f05270 */
        /* <DEDUP_REMOVED lines=29> */
[----:B--2---:R-:W-:-:S04]  /*0c50*/  FFMA R3, R8, R9, R3 ;  /* 0x0000000908037223 */ /* 0x004fc80000000003 */
        /* <DEDUP_REMOVED lines=31> */
[----:B------:R-:W-:Y:S06]  /*0e50*/  @P0 BRA `(.L_x_15) ;  /* 0xfffffff400e40947 */ /* 0x000fec000383ffff */
        /* <DEDUP_REMOVED lines=8> */
.L_x_17:
        /* <DEDUP_REMOVED lines=10> */
.L_x_55:


//--------------------- .text._Z12fp32_smem_08Pf  --------------------------
	.section	.text._Z12fp32_smem_08Pf,"ax",@progbits
	.align	128
        .global         _Z12fp32_smem_08Pf
        .type           _Z12fp32_smem_08Pf,@function
        .size           _Z12fp32_smem_08Pf,(.L_x_56 - _Z12fp32_smem_08Pf)
        .other          _Z12fp32_smem_08Pf,@"STO_CUDA_ENTRY STV_DEFAULT"
_Z12fp32_smem_08Pf:
.text._Z12fp32_smem_08Pf:
        /* <DEDUP_REMOVED lines=45> */
.L_x_22:
        /* <DEDUP_REMOVED lines=9> */
.L_x_21:
[----:B------:R-:W-:Y:S05]  /*0360*/  BSYNC.RECONVERGENT B1 ;  /* 0x0000000000017941 */ /* 0x000fea0003800200 */
.L_x_20:
[----:B------:R-:W-:Y:S05]  /*0370*/  @!P1 BRA `(.L_x_19) ;  /* 0x00000000007c9947 */ /* 0x000fea0003800000 */
[----:B------:R-:W1:Y:S01]  /*0380*/  S2R R9, SR_CgaCtaId ;  /* 0x0000000000097919 */ /* 0x000e620000008800 */
[----:B------:R-:W2:Y:S01]  /*0390*/  LDC.64 R6, c[0x0][0x380] ;  /* 0x0000e000ff067b82 */ /* 0x000ea20000000a00 */
[----:B------:R-:W-:Y:S02]  /*03a0*/  MOV R8, 0x400 ;  /* 0x0000040000087802 */ /* 0x000fe40000000f00 */
[----:B0-----:R-:W-:Y:S02]  /*03b0*/  SHF.L.U32 R4, R2, 0x2, RZ ;  /* 0x0000000202047819 */ /* 0x001fe400000006ff */
[----:B-1----:R-:W-:-:S07]  /*03c0*/  LEA R26, R9, R8, 0x18 ;  /* 0x00000008091a7211 */ /* 0x002fce00078ec0ff */
.L_x_23:
        /* <DEDUP_REMOVED lines=26> */
.L_x_19:
[----:B------:R-:W-:Y:S05]  /*0570*/  BSYNC.RECONVERGENT B0 ;  /* 0x0000000000007941 */ /* 0x000fea0003800200 */
.L_x_18:
[----:B------:R-:W2:Y:S01]  /*0580*/  S2UR UR5, SR_CgaCtaId ;  /* 0x00000000000579c3 */ /* 0x000ea20000008800 */
[----:B------:R-:W-:Y:S02]  /*0590*/  UMOV UR4, 0x400 ;  /* 0x0000040000047882 */ /* 0x000fe40000000000 */
[----:B--2---:R-:W-:-:S03]  /*05a0*/  ULEA UR5, UR5, UR4, 0x18 ;  /* 0x0000000405057291 */ /* 0x004fc6000f8ec0ff */
[----:B------:R-:W-:-:S09]  /*05b0*/  UMOV UR4, URZ ;  /* 0x000000ff00047c82 */ /* 0x000fd20008000000 */
.L_x_25:
[----:B------:R-:W-:Y:S01]  /*05c0*/  HFMA2 R2, -RZ, RZ, 0, 1.9073486328125e-06 ;  /* 0x00000020ff027431 */ /* 0x000fe200000001ff */
[----:B------:R-:W-:-:S04]  /*05d0*/  UIADD3 UR4, UPT, UPT, UR4, 0x1, URZ ;  /* 0x0000000104047890 */ /* 0x000fc8000fffe0ff */
[----:B------:R-:W-:-:S11]  /*05e0*/  UISETP.NE.AND UP0, UPT, UR4, 0x80, UPT ;  /* 0x000000800400788c */ /* 0x000fd6000bf05270 */
.L_x_24:
        /* <DEDUP_REMOVED lines=79> */
.L_x_26:
        /* <DEDUP_REMOVED lines=10> */
.L_x_56:


//--------------------- .text._Z12fp32_smem_04Pf  --------------------------
	.section	.text._Z12fp32_smem_04Pf,"ax",@progbits
	.align	128
        .global         _Z12fp32_smem_04Pf
        .type           _Z12fp32_smem_04Pf,@function
        .size           _Z12fp32_smem_04Pf,(.L_x_57 - _Z12fp32_smem_04Pf)
        .other          _Z12fp32_smem_04Pf,@"STO_CUDA_ENTRY STV_DEFAULT"
_Z12fp32_smem_04Pf:
.text._Z12fp32_smem_04Pf:
        /* <DEDUP_REMOVED lines=45> */
.L_x_31:
        /* <DEDUP_REMOVED lines=9> */
.L_x_30:
[----:B------:R-:W-:Y:S05]  /*0360*/  BSYNC.RECONVERGENT B1 ;  /* 0x0000000000017941 */ /* 0x000fea0003800200 */
.L_x_29:
[----:B------:R-:W-:Y:S05]  /*0370*/  @!P1 BRA `(.L_x_28) ;  /* 0x00000000007c9947 */ /* 0x000fea0003800000 */
[----:B------:R-:W1:Y:S01]  /*0380*/  S2R R9, SR_CgaCtaId ;  /* 0x0000000000097919 */ /* 0x000e620000008800 */
[----:B------:R-:W2:Y:S01]  /*0390*/  LDC.64 R6, c[0x0][0x380] ;  /* 0x0000e000ff067b82 */ /* 0x000ea20000000a00 */
[----:B------:R-:W-:Y:S02]  /*03a0*/  MOV R8, 0x400 ;  /* 0x0000040000087802 */ /* 0x000fe40000000f00 */
[----:B0-----:R-:W-:Y:S02]  /*03b0*/  SHF.L.U32 R4, R2, 0x2, RZ ;  /* 0x0000000202047819 */ /* 0x001fe400000006ff */
[----:B-1----:R-:W-:-:S07]  /*03c0*/  LEA R26, R9, R8, 0x18 ;  /* 0x00000008091a7211 */ /* 0x002fce00078ec0ff */
.L_x_32:
        /* <DEDUP_REMOVED lines=26> */
.L_x_28:
[----:B------:R-:W-:Y:S05]  /*0570*/  BSYNC.RECONVERGENT B0 ;  /* 0x0000000000007941 */ /* 0x000fea0003800200 */
.L_x_27:
[----:B------:R-:W2:Y:S01]  /*0580*/  S2UR UR5, SR_CgaCtaId ;  /* 0x00000000000579c3 */ /* 0x000ea20000008800 */
[----:B------:R-:W-:Y:S02]  /*0590*/  UMOV UR4, 0x400 ;  /* 0x0000040000047882 */ /* 0x000fe40000000000 */
[----:B--2---:R-:W-:-:S03]  /*05a0*/  ULEA UR5, UR5, UR4, 0x18 ;  /* 0x0000000405057291 */ /* 0x004fc6000f8ec0ff */
[----:B------:R-:W-:-:S09]  /*05b0*/  UMOV UR4, URZ ;  /* 0x000000ff00047c82 */ /* 0x000fd20008000000 */
.L_x_34:
[----:B------:R-:W-:Y:S01]  /*05c0*/  HFMA2 R2, -RZ, RZ, 0, 3.814697265625e-06 ;  /* 0x00000040ff027431 */ /* 0x000fe200000001ff */
[----:B------:R-:W-:-:S04]  /*05d0*/  UIADD3 UR4, UPT, UPT, UR4, 0x1, URZ ;  /* 0x0000000104047890 */ /* 0x000fc8000fffe0ff */
[----:B------:R-:W-:-:S11]  /*05e0*/  UISETP.NE.AND UP0, UPT, UR4, 0x80, UPT ;  /* 0x000000800400788c */ /* 0x000fd6000bf05270 */
.L_x_33:
[----:B0-----:R-:W0:Y:S04]  /*05f0*/  LDS.128 R4, [R2+UR5+-0x40] ;  /* 0xffffc00502047984 */ /* 0x001e280008000c00 */
[----:B-1----:R-:W1:Y:S04]  /*0600*/  LDS.128 R12, [R2+UR5+-0x30] ;  /* 0xffffd005020c7984 */ /* 0x002e680008000c00 */
[----:B------:R-:W2:Y:S01]  /*0610*/  LDS.128 R8, [R2+UR5+-0x20] ;  /* 0xffffe00502087984 */ /* 0x000ea20008000c00 */
[----:B0-----:R-:W-:-:S04]  /*0620*/  FFMA R3, R4, R5, R3 ;  /* 0x0000000504037223 */ /* 0x001fc80000000003 */
[----:B------:R-:W-:-:S04]  /*0630*/  FFMA R3, R4, R5, R3 ;  /* 0x0000000504037223 */ /* 0x000fc80000000003 */
[----:B------:R-:W-:-:S04]  /*0640*/  FFMA R3, R4, R5, R3 ;  /* 0x0000000504037223 */ /* 0x000fc80000000003 */
[----:B------:R-:W-:-:S04]  /*0650*/  FFMA R3, R4, R5, R3 ;  /* 0x0000000504037223 */ /* 0x000fc80000000003 */
[----:B------:R-:W-:-:S04]  /*0660*/  FFMA R3, R6, R7, R3 ;  /* 0x0000000706037223 */ /* 0x000fc80000000003 */
[----:B------:R-:W-:-:S04]  /*0670*/  FFMA R3, R6, R7, R3 ;  /* 0x0000000706037223 */ /* 0x000fc80000000003 */
[----:B------:R-:W-:-:S04]  /*0680*/  FFMA R3, R6, R7, R3 ;  /* 0x0000000706037223 */ /* 0x000fc80000000003 */
[----:B------:R-:W-:Y:S02]  /*0690*/  FFMA R3, R6, R7, R3 ;  /* 0x0000000706037223 */ /* 0x000fe40000000003 */
[----:B------:R-:W0:Y:S02]  /*06a0*/  LDS.128 R4, [R2+UR5+-0x10] ;  /* 0xfffff00502047984 */ /* 0x000e240008000c00 */
[----:B-1----:R-:W-:-:S04]  /*06b0*/  FFMA R3, R12, R13, R3 ;  /* 0x0000000d0c037223 */ /* 0x002fc80000000003 */
[----:B------:R-:W-:-:S04]  /*06c0*/  FFMA R3, R12, R13, R3 ;  /* 0x0000000d0c037223 */ /* 0x000fc80000000003 */
[----:B------:R-:W-:-:S04]  /*06d0*/  FFMA R3, R12, R13, R3 ;  /* 0x0000000d0c037223 */ /* 0x000fc80000000003 */
[----:B------:R-:W-:-:S04]  /*06e0*/  FFMA R3, R12, R13, R3 ;  /* 0x0000000d0c037223 */ /* 0x000fc80000000003 */
[----:B------:R-:W-:-:S04]  /*06f0*/  FFMA R3, R14, R15, R3 ;  /* 0x0000000f0e037223 */ /* 0x000fc80000000003 */
[----:B------:R-:W-:-:S04]  /*0700*/  FFMA R3, R14, R15, R3 ;  /* 0x0000000f0e037223 */ /* 0x000fc80000000003 */
[----:B------:R-:W-:-:S04]  /*0710*/  FFMA R3, R14, R15, R3 ;  /* 0x0000000f0e037223 */ /* 0x000fc80000000003 */
[----:B------:R-:W-:Y:S02]  /*0720*/  FFMA R3, R14, R15, R3 ;  /* 0x0000000f0e037223 */ /* 0x000fe40000000003 */
[----:B------:R-:W1:Y:S02]  /*0730*/  LDS.128 R12, [R2+UR5] ;  /* 0x00000005020c7984 */ /* 0x000e640008000c00 */
[----:B--2---:R-:W-:-:S04]  /*0740*/  FFMA R3, R8, R9, R3 ;  /* 0x0000000908037223 */ /* 0x004fc80000000003 */
[----:B------:R-:W-:-:S04]  /*0750*/  FFMA R3, R8, R9, R3 ;  /* 0x0000000908037223 */ /* 0x000fc80000000003 */
[----:B------:R-:W-:-:S04]  /*0760*/  FFMA R3, R8, R9, R3 ;  /* 0x0000000908037223 */ /* 0x000fc80000000003 */
[----:B------:R-:W-:-:S04]  /*0770*/  FFMA R3, R8, R9, R3 ;  /* 0x0000000908037223 */ /* 0x000fc80000000003 */
[----:B------:R-:W-:-:S04]  /*0780*/  FFMA R3, R10, R11, R3 ;  /* 0x0000000b0a037223 */ /* 0x000fc80000000003 */
[----:B------:R-:W-:-:S04]  /*0790*/  FFMA R3, R10, R11, R3 ;  /* 0x0000000b0a037223 */ /* 0x000fc80000000003 */
[----:B------:R-:W-:-:S04]  /*07a0*/  FFMA R3, R10, R11, R3 ;  /* 0x0000000b0a037223 */ /* 0x000fc80000000003 */
[----:B------:R-:W-:Y:S02]  /*07b0*/  FFMA R3, R10, R11, R3 ;  /* 0x0000000b0a037223 */ /* 0x000fe40000000003 */
[----:B------:R-:W2:Y:S02]  /*07c0*/  LDS.128 R8, [R2+UR5+0x10] ;  /* 0x0000100502087984 */ /* 0x000ea40008000c00 */
        /* <DEDUP_REMOVED lines=8> */
[----:B------:R-:W0:Y:S02]  /*0850*/  LDS.128 R4, [R2+UR5+0x20] ;  /* 0x0000200502047984 */ /* 0x000e240008000c00 */
        /* <DEDUP_REMOVED lines=8> */
[----:B------:R1:W3:Y:S02]  /*08e0*/  LDS.128 R12, [R2+UR5+0x30] ;  /* 0x00003005020c7984 */ /* 0x0002e40008000c00 */
[----:B--2---:R-:W-:-:S04]  /*08f0*/  FFMA R3, R8, R9, R3 ;  /* 0x0000000908037223 */ /* 0x004fc80000000003 */
        /* <DEDUP_REMOVED lines=17> */
[----:B---3--:R-:W-:-:S04]  /*0a10*/  FFMA R3, R12, R13, R3 ;  /* 0x0000000d0c037223 */ /* 0x008fc80000000003 */
        /* <DEDUP_REMOVED lines=16> */
.L_x_35:
        /* <DEDUP_REMOVED lines=14> */
.L_x_57:


//--------------------- .text._Z12fp32_smem_02Pf  --------------------------
	.section	.text._Z12fp32_smem_02Pf,"ax",@progbits
	.align	128
        .global         _Z12fp32_smem_02Pf
        .type           _Z12fp32_smem_02Pf,@function
        .size           _Z12fp32_smem_02Pf,(.L_x_58 - _Z12fp32_smem_02Pf)
        .other          _Z12fp32_smem_02Pf,@"STO_CUDA_ENTRY STV_DEFAULT"
_Z12fp32_smem_02Pf:
.text._Z12fp32_smem_02Pf:
        /* <DEDUP_REMOVED lines=45> */
.L_x_40:
        /* <DEDUP_REMOVED lines=9> */
.L_x_39:
[----:B------:R-:W-:Y:S05]  /*0360*/  BSYNC.RECONVERGENT B1 ;  /* 0x0000000000017941 */ /* 0x000fea0003800200 */
.L_x_38:
[----:B------:R-:W-:Y:S05]  /*0370*/  @!P1 BRA `(.L_x_37) ;  /* 0x00000000007c9947 */ /* 0x000fea0003800000 */
[----:B------:R-:W1:Y:S01]  /*0380*/  S2R R7, SR_CgaCtaId ;  /* 0x0000000000077919 */ /* 0x000e620000008800 */
[----:B------:R-:W2:Y:S01]  /*0390*/  LDC.64 R4, c[0x0][0x380] ;  /* 0x0000e000ff047b82 */ /* 0x000ea20000000a00 */
[----:B------:R-:W-:Y:S02]  /*03a0*/  MOV R6, 0x400 ;  /* 0x0000040000067802 */ /* 0x000fe40000000f00 */
[----:B------:R-:W-:Y:S02]  /*03b0*/  SHF.L.U32 R14, R2, 0x2, RZ ;  /* 0x00000002020e7819 */ /* 0x000fe400000006ff */
[----:B-1----:R-:W-:-:S07]  /*03c0*/  LEA R28, R7, R6, 0x18 ;  /* 0x00000006071c7211 */ /* 0x002fce00078ec0ff */
.L_x_41:
        /* <DEDUP_REMOVED lines=8> */
[----:B0-----:R-:W4:Y:S01]  /*0450*/  LDG.E R10, desc[UR6][R20.64] ;  /* 0x00000006140a7981 */ /* 0x001f22000c1e1900 */
        /* <DEDUP_REMOVED lines=17> */
.L_x_37:
[----:B------:R-:W-:Y:S05]  /*0570*/  BSYNC.RECONVERGENT B0 ;  /* 0x0000000000007941 */ /* 0x000fea0003800200 */
.L_x_36:
[----:B------:R-:W2:Y:S01]  /*0580*/  S2UR UR5, SR_CgaCtaId ;  /* 0x00000000000579c3 */ /* 0x000ea20000008800 */
[----:B------:R-:W-:Y:S02]  /*0590*/  UMOV UR4, 0x400 ;  /* 0x0000040000047882 */ /* 0x000fe40000000000 */
[----:B--2---:R-:W-:-:S03]  /*05a0*/  ULEA UR5, UR5, UR4, 0x18 ;  /* 0x0000000405057291 */ /* 0x004fc6000f8ec0ff */
[----:B------:R-:W-:-:S09]  /*05b0*/  UMOV UR4, URZ ;  /* 0x000000ff00047c82 */ /* 0x000fd20008000000 */
.L_x_43:
[----:B------:R-:W-:Y:S01]  /*05c0*/  HFMA2 R2, -RZ, RZ, 0, 3.814697265625e-06 ;  /* 0x00000040ff027431 */ /* 0x000fe200000001ff */
[----:B------:R-:W-:-:S04]  /*05d0*/  UIADD3 UR4, UPT, UPT, UR4, 0x1, URZ ;  /* 0x0000000104047890 */ /* 0x000fc8000fffe0ff */
[----:B------:R-:W-:-:S11]  /*05e0*/  UISETP.NE.AND UP0, UPT, UR4, 0x80, UPT ;  /* 0x000000800400788c */ /* 0x000fd6000bf05270 */
.L_x_42:
[----:B01----:R-:W0:Y:S04]  /*05f0*/  LDS.128 R8, [R2+UR5+-0x40] ;  /* 0xffffc00502087984 */ /* 0x003e280008000c00 */
[----:B------:R-:W1:Y:S04]  /*0600*/  LDS.128 R16, [R2+UR5+-0x30] ;  /* 0xffffd00502107984 */ /* 0x000e680008000c00 */
[----:B------:R-:W2:Y:S01]  /*0610*/  LDS.128 R4, [R2+UR5+-0x20] ;  /* 0xffffe00502047984 */ /* 0x000ea20008000c00 */
[----:B0-----:R-:W-:-:S04]  /*0620*/  FFMA R12, R9, R8, R12 ;  /* 0x00000008090c7223 */ /* 0x001fc8000000000c */
[----:B------:R-:W-:Y:S02]  /*0630*/  FFMA R9, R9, R8, R12 ;  /* 0x0000000809097223 */ /* 0x000fe4000000000c */
[----:B------:R-:W0:Y:S02]  /*0640*/  LDS.128 R12, [R2+UR5+-0x10] ;  /* 0xfffff005020c7984 */ /* 0x000e240008000c00 */
[----:B------:R-:W-:-:S04]  /*0650*/  FFMA R9, R10, R11, R9 ;  /* 0x0000000b0a097223 */ /* 0x000fc80000000009 */
[----:B------:R-:W-:-:S04]  /*0660*/  FFMA R10, R10, R11, R9 ;  /* 0x0000000b0a0a7223 */ /* 0x000fc80000000009 */
[----:B-1----:R-:W-:-:S04]  /*0670*/  FFMA R10, R17, R16, R10 ;  /* 0x00000010110a7223 */ /* 0x002fc8000000000a */
[----:B------:R-:W-:Y:S02]  /*0680*/  FFMA R17, R17, R16, R10 ;  /* 0x0000001011117223 */ /* 0x000fe4000000000a */
[----:B------:R-:W1:Y:S02]  /*0690*/  LDS.128 R8, [R2+UR5] ;  /* 0x0000000502087984 */ /* 0x000e640008000c00 */
[----:B------:R-:W-:-:S04]  /*06a0*/  FFMA R17, R18, R19, R17 ;  /* 0x0000001312117223 */ /* 0x000fc80000000011 */
[----:B------:R-:W-:-:S04]  /*06b0*/  FFMA R18, R18, R19, R17 ;  /* 0x0000001312127223 */ /* 0x000fc80000000011 */
[----:B--2---:R-:W-:-:S04]  /*06c0*/  FFMA R18, R5, R4, R18 ;  /* 0x0000000405127223 */ /* 0x004fc80000000012 */
[----:B------:R-:W-:Y:S02]  /*06d0*/  FFMA R5, R5, R4, R18 ;  /* 0x0000000405057223 */ /* 0x000fe40000000012 */
[----:B------:R-:W2:Y:S02]  /*06e0*/  LDS.128 R16, [R2+UR5+0x10] ;  /* 0x0000100502107984 */ /* 0x000ea40008000c00 */
[----:B------:R-:W-:-:S04]  /*06f0*/  FFMA R5, R6, R7, R5 ;  /* 0x0000000706057223 */ /* 0x000fc80000000005 */
[----:B------:R-:W-:-:S04]  /*0700*/  FFMA R6, R6, R7, R5 ;  /* 0x0000000706067223 */ /* 0x000fc80000000005 */
[----:B0-----:R-:W-:-:S04]  /*0710*/  FFMA R6, R13, R12, R6 ;  /* 0x0000000c0d067223 */ /* 0x001fc80000000006 */
[----:B------:R-:W-:Y:S02]  /*0720*/  FFMA R13, R13, R12, R6 ;  /* 0x0000000c0d0d7223 */ /* 0x000fe40000000006 */
[----:B------:R-:W0:Y:S02]  /*0730*/  LDS.128 R4, [R2+UR5+0x20] ;  /* 0x0000200502047984 */ /* 0x000e240008000c00 */
[----:B------:R-:W-:-:S04]  /*0740*/  FFMA R13, R14, R15, R13 ;  /* 0x0000000f0e0d7223 */ /* 0x000fc8000000000d */
[----:B------:R-:W-:-:S04]  /*0750*/  FFMA R14, R14, R15, R13 ;  /* 0x0000000f0e0e7223 */ /* 0x000fc8000000000d */
[----:B-1----:R-:W-:-:S04]  /*0760*/  FFMA R14, R9, R8, R14 ;  /* 0x00000008090e7223 */ /* 0x002fc8000000000e */
[----:B------:R-:W-:Y:S02]  /*0770*/  FFMA R9, R9, R8, R14 ;  /* 0x0000000809097223 */ /* 0x000fe4000000000e */
[----:B------:R-:W1:Y:S02]  /*0780*/  LDS.128 R12, [R2+UR5+0x30] ;  /* 0x00003005020c7984 */ /* 0x000e640008000c00 */
        /* <DEDUP_REMOVED lines=96> */
[----:B------:R-:W-:Y:S02]  /*0d90*/  FFMA R3, R14, R15, R13 ;  /* 0x0000000f0e037223 */ /* 0x000fe4000000000d */
[----:B------:R-:W3:Y:S02]  /*0da0*/  LDS.128 R12, [R2+UR5+0x170] ;  /* 0x00017005020c7984 */ /* 0x000ee40008000c00 */
[----:B0-----:R-:W-:-:S04]  /*0db0*/  FFMA R3, R8, R9, R3 ;  /* 0x0000000908037223 */ /* 0x001fc80000000003 */
[----:B------:R-:W-:-:S04]  /*0dc0*/  FFMA R3, R8, R9, R3 ;  /* 0x0000000908037223 */ /* 0x000fc80000000003 */
[----:B------:R-:W-:-:S04]  /*0dd0*/  FFMA R3, R10, R11, R3 ;  /* 0x0000000b0a037223 */ /* 0x000fc80000000003 */
[----:B------:R-:W-:Y:S02]  /*0de0*/  FFMA R3, R10, R11, R3 ;  /* 0x0000000b0a037223 */ /* 0x000fe40000000003 */
[----:B------:R-:W0:Y:S02]  /*0df0*/  LDS.128 R8, [R2+UR5+0x180] ;  /* 0x0001800502087984 */ /* 0x000e240008000c00 */
[----:B-1----:R-:W-:-:S04]  /*0e00*/  FFMA R3, R16, R17, R3 ;  /* 0x0000001110037223 */ /* 0x002fc80000000003 */
[----:B------:R-:W-:-:S04]  /*0e10*/  FFMA R3, R16, R17, R3 ;  /* 0x0000001110037223 */ /* 0x000fc80000000003 */
[----:B------:R-:W-:-:S04]  /*0e20*/  FFMA R3, R18, R19, R3 ;  /* 0x0000001312037223 */ /* 0x000fc80000000003 */
[----:B------:R-:W-:Y:S02]  /*0e30*/  FFMA R3, R18, R19, R3 ;  /* 0x0000001312037223 */ /* 0x000fe40000000003 */
[----:B------:R-:W1:Y:S02]  /*0e40*/  LDS.128 R16, [R2+UR5+0x190] ;  /* 0x0001900502107984 */ /* 0x000e640008000c00 */
[----:B--2---:R-:W-:-:S04]  /*0e50*/  FFMA R3, R4, R5, R3 ;  /* 0x0000000504037223 */ /* 0x004fc80000000003 */
[----:B------:R-:W-:-:S04]  /*0e60*/  FFMA R3, R4, R5, R3 ;  /* 0x0000000504037223 */ /* 0x000fc80000000003 */
[----:B------:R-:W-:-:S04]  /*0e70*/  FFMA R3, R6, R7, R3 ;  /* 0x0000000706037223 */ /* 0x000fc80000000003 */
[----:B------:R-:W-:Y:S02]  /*0e80*/  FFMA R3, R6, R7, R3 ;  /* 0x0000000706037223 */ /* 0x000fe40000000003 */
[----:B------:R-:W2:Y:S02]  /*0e90*/  LDS.128 R4, [R2+UR5+0x1a0] ;  /* 0x0001a00502047984 */ /* 0x000ea40008000c00 */
[----:B---3--:R-:W-:-:S04]  /*0ea0*/  FFMA R3, R12, R13, R3 ;  /* 0x0000000d0c037223 */ /* 0x008fc80000000003 */
[----:B------:R-:W-:-:S04]  /*0eb0*/  FFMA R3, R12, R13, R3 ;  /* 0x0000000d0c037223 */ /* 0x000fc80000000003 */
[----:B------:R-:W-:-:S04]  /*0ec0*/  FFMA R3, R14, R15, R3 ;  /* 0x0000000f0e037223 */ /* 0x000fc80000000003 */
[----:B------:R-:W-:Y:S02]  /*0ed0*/  FFMA R3, R14, R15, R3 ;  /* 0x0000000f0e037223 */ /* 0x000fe40000000003 */
[----:B------:R3:W4:Y:S02]  /*0ee0*/  LDS.128 R12, [R2+UR5+0x1b0] ;  /* 0x0001b005020c7984 */ /* 0x0007240008000c00 */
[----:B0-----:R-:W-:-:S04]  /*0ef0*/  FFMA R3, R8, R9, R3 ;  /* 0x0000000908037223 */ /* 0x001fc80000000003 */
[----:B------:R-:W-:Y:S01]  /*0f00*/  FFMA R3, R8, R9, R3 ;  /* 0x0000000908037223 */ /* 0x000fe20000000003 */
[----:B---3--:R-:W-:-:S03]  /*0f10*/  IADD3 R2, PT, PT, R2, 0x200, RZ ;  /* 0x0000020002027810 */ /* 0x008fc60007ffe0ff */
[----:B------:R-:W-:Y:S01]  /*0f20*/  FFMA R3, R10, R11, R3 ;  /* 0x0000000b0a037223 */ /* 0x000fe20000000003 */
[----:B------:R-:W-:-:S03]  /*0f30*/  ISETP.NE.AND P0, PT, R2, 0x1040, PT ;  /* 0x000010400200780c */ /* 0x000fc60003f05270 */
[----:B------:R-:W-:-:S04]  /*0f40*/  FFMA R3, R10, R11, R3 ;  /* 0x0000000b0a037223 */ /* 0x000fc80000000003 */
[----:B-1----:R-:W-:-:S04]  /*0f50*/  FFMA R3, R16, R17, R3 ;  /* 0x0000001110037223 */ /* 0x002fc80000000003 */
[----:B------:R-:W-:-:S04]  /*0f60*/  FFMA R3, R16, R17, R3 ;  /* 0x0000001110037223 */ /* 0x000fc80000000003 */
[----:B------:R-:W-:-:S04]  /*0f70*/  FFMA R3, R18, R19, R3 ;  /* 0x0000001312037223 */ /* 0x000fc80000000003 */
[----:B------:R-:W-:-:S04]  /*0f80*/  FFMA R3, R18, R19, R3 ;  /* 0x0000001312037223 */ /* 0x000fc80000000003 */
[----:B--2---:R-:W-:-:S04]  /*0f90*/  FFMA R3, R4, R5, R3 ;  /* 0x0000000504037223 */ /* 0x004fc80000000003 */
[----:B------:R-:W-:-:S04]  /*0fa0*/  FFMA R3, R4, R5, R3 ;  /* 0x0000000504037223 */ /* 0x000fc80000000003 */
[----:B------:R-:W-:-:S04]  /*0fb0*/  FFMA R3, R6, R7, R3 ;  /* 0x0000000706037223 */ /* 0x000fc80000000003 */
[----:B------:R-:W-:-:S04]  /*0fc0*/  FFMA R3, R6, R7, R3 ;  /* 0x0000000706037223 */ /* 0x000fc80000000003 */
[----:B----4-:R-:W-:-:S04]  /*0fd0*/  FFMA R3, R12, R13, R3 ;  /* 0x0000000d0c037223 */ /* 0x010fc80000000003 */
        /* <DEDUP_REMOVED lines=12> */
.L_x_44:
        /* <DEDUP_REMOVED lines=14> */
.L_x_58:


//--------------------- .text._Z12fp32_smem_01Pf  --------------------------
	.section	.text._Z12fp32_smem_01Pf,"ax",@progbits
	.align	128
        .global         _Z12fp32_smem_01Pf
        .type           _Z12fp32_smem_01Pf,@function
        .size           _Z12fp32_smem_01Pf,(.L_x_59 - _Z12fp32_smem_01Pf)
        .other          _Z12fp32_smem_01Pf,@"STO_CUDA_ENTRY STV_DEFAULT"
_Z12fp32_smem_01Pf:
.text._Z12fp32_smem_01Pf:
        /* <DEDUP_REMOVED lines=45> */
.L_x_49:
        /* <DEDUP_REMOVED lines=9> */
.L_x_48:
[----:B------:R-:W-:Y:S05]  /*0360*/  BSYNC.RECONVERGENT B1 ;  /* 0x0000000000017941 */ /* 0x000fea0003800200 */
.L_x_47:
[----:B------:R-:W-:Y:S05]  /*0370*/  @!P1 BRA `(.L_x_46) ;  /* 0x00000000007c9947 */ /* 0x000fea0003800000 */
[----:B------:R-:W1:Y:S01]  /*0380*/  S2R R7, SR_CgaCtaId ;  /* 0x0000000000077919 */ /* 0x000e620000008800 */
[----:B------:R-:W2:Y:S01]  /*0390*/  LDC.64 R4, c[0x0][0x380] ;  /* 0x0000e000ff047b82 */ /* 0x000ea20000000a00 */
[----:B------:R-:W-:Y:S02]  /*03a0*/  MOV R6, 0x400 ;  /* 0x0000040000067802 */ /* 0x000fe40000000f00 */
[----:B------:R-:W-:Y:S02]  /*03b0*/  SHF.L.U32 R14, R2, 0x2, RZ ;  /* 0x00000002020e7819 */ /* 0x000fe400000006ff */
[----:B-1----:R-:W-:-:S07]  /*03c0*/  LEA R28, R7, R6, 0x18 ;  /* 0x00000006071c7211 */ /* 0x002fce00078ec0ff */
.L_x_50:
[----:B--2---:R-:W-:-:S03]  /*03d0*/  IMAD.WIDE R24, R3, 0x4, R4 ;  /* 0x0000000403187825 */ /* 0x004fc600078e0204 */
[----:B------:R-:W-:Y:S02]  /*03e0*/  IADD3 R18, P0, PT, R24, R14, RZ ;  /* 0x0000000e18127210 */ /* 0x000fe40007f1e0ff */
[----:B-1----:R-:W2:Y:S02]  /*03f0*/  LDG.E R6, desc[UR6][R24.64] ;  /* 0x0000000618067981 */ /* 0x002ea4000c1e1900 */
[----:B------:R-:W-:Y:S02]  /*0400*/  IADD3.X R19, PT, PT, RZ, R25, RZ, P0, !PT ;  /* 0x00000019ff137210 */ /* 0x000fe400007fe4ff */
[----:B------:R-:W-:-:S03]  /*0410*/  IADD3 R20, P0, PT, R14, R18, RZ ;  /* 0x000000120e147210 */ /* 0x000fc60007f1e0ff */
[----:B0-----:R-:W3:Y:S01]  /*0420*/  LDG.E R10, desc[UR6][R18.64] ;  /* 0x00000006120a7981 */ /* 0x001ee2000c1e1900 */
        /* <DEDUP_REMOVED lines=20> */
.L_x_46:
[----:B------:R-:W-:Y:S05]  /*0570*/  BSYNC.RECONVERGENT B0 ;  /* 0x0000000000007941 */ /* 0x000fea0003800200 */
.L_x_45:
[----:B------:R-:W2:Y:S01]  /*0580*/  S2UR UR5, SR_CgaCtaId ;  /* 0x00000000000579c3 */ /* 0x000ea20000008800 */
[----:B------:R-:W-:Y:S02]  /*0590*/  UMOV UR4, 0x400 ;  /* 0x0000040000047882 */ /* 0x000fe40000000000 */
[----:B--2---:R-:W-:-:S03]  /*05a0*/  ULEA UR5, UR5, UR4, 0x18 ;  /* 0x0000000405057291 */ /* 0x004fc6000f8ec0ff */
[----:B------:R-:W-:-:S09]  /*05b0*/  UMOV UR4, URZ ;  /* 0x000000ff00047c82 */ /* 0x000fd20008000000 */
.L_x_52:
[----:B01----:R-:W0:Y:S01]  /*05c0*/  LDS.128 R12, [UR5] ;  /* 0x00000005ff0c7984 */ /* 0x003e220008000c00 */
[----:B------:R-:W-:Y:S01]  /*05d0*/  HFMA2 R2, -RZ, RZ, 0, 1.9073486328125e-05 ;  /* 0x00000140ff027431 */ /* 0x000fe200000001ff */
[----:B------:R-:W-:Y:S02]  /*05e0*/  UIADD3 UR4, UPT, UPT, UR4, 0x1, URZ ;  /* 0x0000000104047890 */ /* 0x000fe4000fffe0ff */
[----:B------:R-:W1:Y:S02]  /*05f0*/  LDS.128 R16, [UR5+0x10] ;  /* 0x00001005ff107984 */ /* 0x000e640008000c00 */
[----:B------:R-:W-:Y:S02]  /*0600*/  UISETP.NE.AND UP0, UPT, UR4, 0x80, UPT ;  /* 0x000000800400788c */ /* 0x000fe4000bf05270 */
[----:B------:R-:W2:Y:S04]  /*0610*/  LDS.128 R20, [UR5+0x20] ;  /* 0x00002005ff147984 */ /* 0x000ea80008000c00 */
[----:B------:R-:W3:Y:S04]  /*0620*/  LDS.128 R4, [UR5+0x30] ;  /* 0x00003005ff047984 */ /* 0x000ee80008000c00 */
[----:B------:R-:W4:Y:S01]  /*0630*/  LDS.128 R24, [UR5+0x40] ;  /* 0x00004005ff187984 */ /* 0x000f220008000c00 */
[----:B0-----:R-:W-:-:S03]  /*0640*/  FFMA R13, R13, R12, R8 ;  /* 0x0000000c0d0d7223 */ /* 0x001fc60000000008 */
[----:B------:R-:W0:Y:S01]  /*0650*/  LDS.128 R8, [UR5+0x50] ;  /* 0x00005005ff087984 */ /* 0x000e220008000c00 */
[----:B------:R-:W-:-:S04]  /*0660*/  FFMA R14, R14, R15, R13 ;  /* 0x0000000f0e0e7223 */ /* 0x000fc8000000000d */
[----:B-1----:R-:W-:Y:S02]  /*0670*/  FFMA R17, R17, R16, R14 ;  /* 0x0000001011117223 */ /* 0x002fe4000000000e */
[----:B------:R-:W1:Y:S02]  /*0680*/  LDS.128 R12, [UR5+0x60] ;  /* 0x00006005ff0c7984 */ /* 0x000e640008000c00 */
[----:B------:R-:W-:-:S04]  /*0690*/  FFMA R18, R18, R19, R17 ;  /* 0x0000001312127223 */ /* 0x000fc80000000011 */
[----:B--2---:R-:W-:Y:S02]  /*06a0*/  FFMA R21, R21, R20, R18 ;  /* 0x0000001415157223 */ /* 0x004fe40000000012 */
[----:B------:R-:W2:Y:S02]  /*06b0*/  LDS.128 R16, [UR5+0x70] ;  /* 0x00007005ff107984 */ /* 0x000ea40008000c00 */
[----:B------:R-:W-:-:S04]  /*06c0*/  FFMA R22, R22, R23, R21 ;  /* 0x0000001716167223 */ /* 0x000fc80000000015 */
[----:B---3--:R-:W-:Y:S02]  /*06d0*/  FFMA R5, R5, R4, R22 ;  /* 0x0000000405057223 */ /* 0x008fe40000000016 */
[----:B------:R-:W3:Y:S02]  /*06e0*/  LDS.128 R20, [UR5+0x80] ;  /* 0x00008005ff147984 */ /* 0x000ee40008000c00 */
[----:B------:R-:W-:-:S04]  /*06f0*/  FFMA R6, R6, R7, R5 ;  /* 0x0000000706067223 */ /* 0x000fc80000000005 */
[----:B----4-:R-:W-:Y:S02]  /*0700*/  FFMA R25, R25, R24, R6 ;  /* 0x0000001819197223 */ /* 0x010fe40000000006 */
[----:B------:R-:W4:Y:S02]  /*0710*/  LDS.128 R4, [UR5+0x90] ;  /* 0x00009005ff047984 */ /* 0x000f240008000c00 */
[----:B------:R-:W-:-:S04]  /*0720*/  FFMA R26, R26, R27, R25 ;  /* 0x0000001b1a1a7223 */ /* 0x000fc80000000019 */
[----:B0-----:R-:W-:Y:S02]  /*0730*/  FFMA R9, R9, R8, R26 ;  /* 0x0000000809097223 */ /* 0x001fe4000000001a */
[----:B------:R-:W0:Y:S02]  /*0740*/  LDS.128 R24, [UR5+0xa0] ;  /* 0x0000a005ff187984 */ /* 0x000e240008000c00 */
        /* <DEDUP_REMOVED lines=16> */
[----:B-1----:R-:W-:-:S04]  /*0850*/  FFMA R9, R9, R8, R26 ;  /* 0x0000000809097223 */ /* 0x002fc8000000001a */
[----:B------:R-:W-:-:S04]  /*0860*/  FFMA R10, R10, R11, R9 ;  /* 0x0000000b0a0a7223 */ /* 0x000fc80000000009 */
[----:B--2---:R-:W-:-:S04]  /*0870*/  FFMA R13, R13, R12, R10 ;  /* 0x0000000c0d0d7223 */ /* 0x004fc8000000000a */
[----:B------:R-:W-:-:S04]  /*0880*/  FFMA R14, R14, R15, R13 ;  /* 0x0000000f0e0e7223 */ /* 0x000fc8000000000d */
[----:B---3--:R-:W-:-:S04]  /*0890*/  FFMA R17, R17, R16, R14 ;  /* 0x0000001011117223 */ /* 0x008fc8000000000e */
[----:B------:R-:W-:-:S04]  /*08a0*/  FFMA R18, R18, R19, R17 ;  /* 0x0000001312127223 */ /* 0x000fc80000000011 */
[----:B----4-:R-:W-:-:S04]  /*08b0*/  FFMA R21, R21, R20, R18 ;  /* 0x0000001415157223 */ /* 0x010fc80000000012 */
[----:B------:R-:W-:-:S04]  /*08c0*/  FFMA R22, R22, R23, R21 ;  /* 0x0000001716167223 */ /* 0x000fc80000000015 */
[----:B0-----:R-:W-:-:S04]  /*08d0*/  FFMA R5, R5, R4, R22 ;  /* 0x0000000405057223 */ /* 0x001fc80000000016 */
[----:B------:R-:W-:-:S07]  /*08e0*/  FFMA R8, R6, R7, R5 ;  /* 0x0000000706087223 */ /* 0x000fce0000000005 */
.L_x_51:
[----:B------:R-:W0:Y:S04]  /*08f0*/  LDS.128 R12, [R2+UR5+-0x40] ;  /* 0xffffc005020c7984 */ /* 0x000e280008000c00 */
[----:B------:R-:W1:Y:S04]  /*0900*/  LDS.128 R16, [R2+UR5+-0x30] ;  /* 0xffffd00502107984 */ /* 0x000e680008000c00 */
[----:B------:R-:W2:Y:S04]  /*0910*/  LDS.128 R20, [R2+UR5+-0x20] ;  /* 0xffffe00502147984 */ /* 0x000ea80008000c00 */
[----:B------:R-:W3:Y:S04]  /*0920*/  LDS.128 R4, [R2+UR5+-0x10] ;  /* 0xfffff00502047984 */ /* 0x000ee80008000c00 */
[----:B------:R-:W4:Y:S01]  /*0930*/  LDS.128 R24, [R2+UR5] ;  /* 0x0000000502187984 */ /* 0x000f220008000c00 */
[----:B0-----:R-:W-:-:S03]  /*0940*/  FFMA R13, R13, R12, R8 ;  /* 0x0000000c0d0d7223 */ /* 0x001fc60000000008 */
[----:B------:R-:W0:Y:S01]  /*0950*/  LDS.128 R8, [R2+UR5+0x10] ;  /* 0x0000100502087984 */ /* 0x000e220008000c00 */
[----:B------:R-:W-:-:S04]  /*0960*/  FFMA R14, R14, R15, R13 ;  /* 0x0000000f0e0e7223 */ /* 0x000fc8000000000d */
[----:B-1----:R-:W-:Y:S02]  /*0970*/  FFMA R17, R17, R16, R14 ;  /* 0x0000001011117223 */ /* 0x002fe4000000000e */
[----:B------:R-:W1:Y:S02]  /*0980*/  LDS.128 R12, [R2+UR5+0x20] ;  /* 0x00002005020c7984 */ /* 0x000e640008000c00 */
[----:B------:R-:W-:-:S04]  /*0990*/  FFMA R18, R18, R19, R17 ;  /* 0x0000001312127223 */ /* 0x000fc80000000011 */
[----:B--2---:R-:W-:Y:S02]  /*09a0*/  FFMA R21, R21, R20, R18 ;  /* 0x0000001415157223 */ /* 0x004fe40000000012 */
[----:B------:R-:W2:Y:S02]  /*09b0*/  LDS.128 R16, [R2+UR5+0x30] ;  /* 0x0000300502107984 */ /* 0x000ea40008000c00 */
[----:B------:R-:W-:-:S04]  /*09c0*/  FFMA R22, R22, R23, R21 ;  /* 0x0000001716167223 */ /* 0x000fc80000000015 */
[----:B---3--:R-:W-:Y:S02]  /*09d0*/  FFMA R5, R5, R4, R22 ;  /* 0x0000000405057223 */ /* 0x008fe40000000016 */
[----:B------:R-:W3:Y:S02]  /*09e0*/  LDS.128 R20, [R2+UR5+0x40] ;  /* 0x0000400502147984 */ /* 0x000ee40008000c00 */
[----:B------:R-:W-:-:S04]  /*09f0*/  FFMA R6, R6, R7, R5 ;  /* 0x0000000706067223 */ /* 0x000fc80000000005 */
[----:B----4-:R-:W-:Y:S02]  /*0a00*/  FFMA R25, R25, R24, R6 ;  /* 0x0000001819197223 */ /* 0x010fe40000000006 */
[----:B------:R-:W4:Y:S02]  /*0a10*/  LDS.128 R4, [R2+UR5+0x50] ;  /* 0x0000500502047984 */ /* 0x000f240008000c00 */
[----:B------:R-:W-:-:S04]  /*0a20*/  FFMA R26, R26, R27, R25 ;  /* 0x0000001b1a1a7223 */ /* 0x000fc80000000019 */
[----:B0-----:R-:W-:Y:S02]  /*0a30*/  FFMA R9, R9, R8, R26 ;  /* 0x0000000809097223 */ /* 0x001fe4000000001a */
[----:B------:R-:W0:Y:S02]  /*0a40*/  LDS.128 R24, [R2+UR5+0x60] ;  /* 0x0000600502187984 */ /* 0x000e240008000c00 */
        /* <DEDUP_REMOVED lines=86> */
[----:B------:R4:W5:Y:S02]  /*0fb0*/  LDS.128 R4, [R2+UR5+0x230] ;  /* 0x0002300502047984 */ /* 0x0009640008000c00 */
[----:B------:R-:W-:-:S04]  /*0fc0*/  FFMA R25, R26, R27, R25 ;  /* 0x0000001b1a197223 */ /* 0x000fc80000000019 */
[----:B0-----:R-:W-:Y:S01]  /*0fd0*/  FFMA R9, R8, R9, R25 ;  /* 0x0000000908097223 */ /* 0x001fe20000000019 */
[----:B----4-:R-:W-:-:S03]  /*0fe0*/  IADD3 R2, PT, PT, R2, 0x280, RZ ;  /* 0x0000028002027810 */ /* 0x010fc60007ffe0ff */
[----:B------:R-:W-:Y:S01]  /*0ff0*/  FFMA R9, R10, R11, R9 ;  /* 0x0000000b0a097223 */ /* 0x000fe20000000009 */
[----:B------:R-:W-:-:S03]  /*1000*/  ISETP.NE.AND P0, PT, R2, 0x1040, PT ;  /* 0x000010400200780c */ /* 0x000fc60003f05270 */
[----:B-1----:R-:W-:-:S04]  /*1010*/  FFMA R9, R12, R13, R9 ;  /* 0x0000000d0c097223 */ /* 0x002fc80000000009 */
[----:B------:R-:W-:-:S04]  /*1020*/  FFMA R9, R14, R15, R9 ;  /* 0x0000000f0e097223 */ /* 0x000fc80000000009 */
[----:B--2---:R-:W-:-:S04]  /*1030*/  FFMA R9, R16, R17, R9 ;  /* 0x0000001110097223 */ /* 0x004fc80000000009 */
[----:B------:R-:W-:-:S04]  /*1040*/  FFMA R9, R18, R19, R9 ;  /* 0x0000001312097223 */ /* 0x000fc80000000009 */
[----:B---3--:R-:W-:-:S04]  /*1050*/  FFMA R9, R20, R21, R9 ;  /* 0x0000001514097223 */ /* 0x008fc80000000009 */
[----:B------:R-:W-:-:S04]  /*1060*/  FFMA R9, R22, R23, R9 ;  /* 0x0000001716097223 */ /* 0x000fc80000000009 */
[----:B-----5:R-:W-:-:S04]  /*1070*/  FFMA R5, R4, R5, R9 ;  /* 0x0000000504057223 */ /* 0x020fc80000000009 */
        /* <DEDUP_REMOVED lines=10> */
.L_x_53:
        /* <DEDUP_REMOVED lines=14> */
.L_x_59:


//--------------------- .nv.shared._Z12fp32_smem_32Pf --------------------------
	.section	.nv.shared._Z12fp32_smem_32Pf,"aw",@nobits
	.sectionflags	@""
	.align	8
.nv.shared._Z12fp32_smem_32Pf:
	.zero		5120


//--------------------- .nv.shared.reserved.0     --------------------------
	.section	.nv.shared.reserved.0,"aw",@nobits
	.weak		__nv_reservedSMEM_offset_0_alias
	.size		__nv_reservedSMEM_offset_0_alias, 0, 64
	.other		__nv_reservedSMEM_offset_0_alias,@"STO_CUDA_RESERVED_SHARED STV_DEFAULT"
__nv_reservedSMEM_offset_0_alias:
	.zero		0
	.zero		64


//--------------------- .nv.shared._Z12fp32_smem_16Pf --------------------------
	.section	.nv.shared._Z12fp32_smem_16Pf,"aw",@nobits
	.sectionflags	@""
	.align	8
.nv.shared._Z12fp32_smem_16Pf:
	.zero		5120


//--------------------- .nv.shared._Z12fp32_smem_08Pf --------------------------
	.section	.nv.shared._Z12fp32_smem_08Pf,"aw",@nobits
	.sectionflags	@""
	.align	8
.nv.shared._Z12fp32_smem_08Pf:
	.zero		5120


//--------------------- .nv.shared._Z12fp32_smem_04Pf --------------------------
	.section	.nv.shared._Z12fp32_smem_04Pf,"aw",@nobits
	.sectionflags	@""
	.align	8
.nv.shared._Z12fp32_smem_04Pf:
	.zero		5120


//--------------------- .nv.shared._Z12fp32_smem_02Pf --------------------------
	.section	.nv.shared._Z12fp32_smem_02Pf,"aw",@nobits
	.sectionflags	@""
	.align	8
.nv.shared._Z12fp32_smem_02Pf:
	.zero		5120


//--------------------- .nv.shared._Z12fp32_smem_01Pf --------------------------
	.section	.nv.shared._Z12fp32_smem_01Pf,"aw",@nobits
	.sectionflags	@""
	.align	8
.nv.shared._Z12fp32_smem_01Pf:
	.zero		5120


//--------------------- .nv.constant0._Z12fp32_smem_32Pf --------------------------
	.section	.nv.constant0._Z12fp32_smem_32Pf,"a",@progbits
	.sectionflags	@""
	.align	4
.nv.constant0._Z12fp32_smem_32Pf:
	.zero		904


//--------------------- .nv.constant0._Z12fp32_smem_16Pf --------------------------
	.section	.nv.constant0._Z12fp32_smem_16Pf,"a",@progbits
	.sectionflags	@""
	.align	4
.nv.constant0._Z12fp32_smem_16Pf:
	.zero		904


//--------------------- .nv.constant0._Z12fp32_smem_08Pf --------------------------
	.section	.nv.constant0._Z12fp32_smem_08Pf,"a",@progbits
	.sectionflags	@""
	.align	4
.nv.constant0._Z12fp32_smem_08Pf:
	.zero		904


//--------------------- .nv.constant0._Z12fp32_smem_04Pf --------------------------
	.section	.nv.constant0._Z12fp32_smem_04Pf,"a",@progbits
	.sectionflags	@""
	.align	4
.nv.constant0._Z12fp32_smem_04Pf:
	.zero		904


//--------------------- .nv.constant0._Z12fp32_smem_02Pf --------------------------
	.section	.nv.constant0._Z12fp32_smem_02Pf,"a",@progbits
	.sectionflags	@""
	.align	4
.nv.constant0._Z12fp32_smem_02Pf:
	.zero		904


//--------------------- .nv.constant0._Z12fp32_smem_01Pf --------------------------
	.section	.nv.constant0._Z12fp32_smem_01Pf,"a",@progbits
	.sectionflags	@""
	.align	4
.nv.constant0._Z12fp32_smem_01Pf:
	.zero		904


//--------------------- SYMBOLS --------------------------

	.type		.nv.reservedSmem.offset0,@object
	.size		.nv.reservedSmem.offset0,0x4
	.type		.nv.reservedSmem.cap,@object
	.size		.nv.reservedSmem.cap,0x4
